// auto-generated by cutlass_sweep.gemm — config: {"arch": "sm_100", "cluster_m": 1, "cluster_n": 1, "dtype": "e4m3", "dtype_b": "e5m2", "layout": "nn", "stages": 0, "tile_k": 64, "tile_m": 128, "tile_n": 128}
#include "cutlass/cutlass.h"
#include "cutlass/gemm/collective/collective_builder.hpp"
#include "cutlass/gemm/device/gemm_universal_adapter.h"
#include "cutlass/gemm/kernel/gemm_universal.hpp"
#include "cutlass/epilogue/collective/collective_builder.hpp"

using ElemA = cutlass::float_e4m3_t;
using ElemB = cutlass::float_e5m2_t;
using ElemCD = cutlass::float_e4m3_t;
using Acc  = float;
using TileShape    = cute::Shape<cute::_128, cute::_128, cute::_64>;
using ClusterShape = cute::Shape<cute::_1, cute::_1, cute::_1>;

using CollectiveEpilogue = typename cutlass::epilogue::collective::CollectiveBuilder<
    cutlass::arch::Sm100, cutlass::arch::OpClassTensorOp,
    TileShape, ClusterShape,
    cutlass::epilogue::collective::EpilogueTileAuto,
    Acc, Acc,
    ElemCD, cutlass::layout::RowMajor, 128 / cutlass::sizeof_bits<ElemCD>::value,
    ElemCD, cutlass::layout::RowMajor, 128 / cutlass::sizeof_bits<ElemCD>::value,
    cutlass::epilogue::collective::EpilogueScheduleAuto
  >::CollectiveOp;

using CollectiveMainloop = typename cutlass::gemm::collective::CollectiveBuilder<
    cutlass::arch::Sm100, cutlass::arch::OpClassTensorOp,
    ElemA, cutlass::layout::RowMajor, 128 / cutlass::sizeof_bits<ElemA>::value,
    ElemB, cutlass::layout::RowMajor, 128 / cutlass::sizeof_bits<ElemB>::value,
    Acc,
    TileShape, ClusterShape,
    cutlass::gemm::collective::StageCountAutoCarveout<static_cast<int>(sizeof(typename CollectiveEpilogue::SharedStorage))>,
    cutlass::gemm::collective::KernelScheduleAuto
  >::CollectiveOp;

using GemmKernel = cutlass::gemm::kernel::GemmUniversal<
    cute::Shape<int,int,int,int>,
    CollectiveMainloop,
    CollectiveEpilogue
>;
using Gemm = cutlass::gemm::device::GemmUniversalAdapter<GemmKernel>;

// Force the device kernel symbol into the cubin without needing a host main.
auto* _anchor = &cutlass::device_kernel<GemmKernel>;


// ===== COMPILED SASS (sm_100a) =====

	.target	sm_100a

	.elftype	@"ET_EXEC"


//--------------------- .note.nv.tkinfo           --------------------------
	.section	.note.nv.tkinfo,"",@"SHT_NOTE"
	.sectionflags	@"SHF_NOTE_NV_TKINFO"
	.tkinfo
        /*0018*/ 	.word	0x00000002
        /*0030*/ 	.string	""
        /*0030*/ 	.string	"ptxas"
        /*0030*/ 	.string	"Cuda compilation tools, release 13.0, V13.0.88"
        /*0030*/ 	.string	"Build cuda_13.0.r13.0/compiler.36424714_0"
        /*0030*/ 	.string	"-arch sm_100a -m 64 "



//--------------------- .note.nv.cuinfo           --------------------------
	.section	.note.nv.cuinfo,"",@"SHT_NOTE"
	.sectionflags	@"SHF_NOTE_NV_CUINFO"
        /*0018*/ 	.short	0x0002
        /*001a*/ 	.short	0x0064
        /*001c*/ 	.short	0x0082
	.zero		2


//--------------------- .nv.info                  --------------------------
	.section	.nv.info,"",@"SHT_CUDA_INFO"
	.align	4


	//----- nvinfo : EIATTR_REGCOUNT
	.align		4
        /*0000*/ 	.byte	0x04, 0x2f
        /*0002*/ 	.short	(.L_19 - .L_18)
	.align		4
.L_18:
        /*0004*/ 	.word	index@(_ZN7cutlass13device_kernelINS_4gemm6kernel13GemmUniversalIN4cute5tupleIJiiiiEEENS1_10collective13CollectiveMmaINS1_35MainloopSm100TmaUmmaWarpSpecializedILi12ELi2ELi4ENS5_IJNS4_1CILi1EEESB_SB_EEEEENS5_IJNSA_ILi128EEESE_NSA_ILi64EEEEEENS_12float_e4m3_tENS5_IJlSB_lEEENS_12float_e5m2_tENS5_IJSB_llEEENS4_8TiledMMAINS4_8MMA_AtomIJNS4_10MMA_TraitsINS4_19SM100_MMA_F8F6F4_SSEJSH_SJ_fSE_SE_NS4_17integral_constantINS4_4UMMA5MajorELSR_0EEENSP_ISR_LSR_1EEENSP_INSQ_7ScaleInELSU_0EEESV_EEEEEENS4_6LayoutISC_NS5_IJNSA_ILi0EEESZ_SZ_EEEEENS5_IJNS4_10UnderscoreES12_S12_EEEEENS4_13SM90_TMA_LOADENS4_14ComposedLayoutINS4_7SwizzleILi2ELi4ELi3EEENS4_18smem_ptr_flag_bitsILi8EEENSY_INS5_IJNSA_ILi8EEESF_EEENS5_IJSF_SB_EEEEEEEvNS4_8identityES15_NS16_INS17_ILi3ELi4ELi3EEES1A_NSY_INS5_IJSE_S1B_EEENS5_IJSB_SE_EEEEEEEvS1G_EENS_8epilogue10collective18CollectiveEpilogueINS1N_23Sm100TmaWarpSpecializedILi2ELi2ELi64ELb0ELb0EEEJSG_NS5_IJNSY_ISE_SB_EENSY_ISF_SB_EEEEESH_SI_SH_SI_NS1N_6fusion15FusionCallbacksIS1R_NS1V_17LinearCombinationISH_fSH_fLNS_15FloatRoundStyleE2EEESG_S1U_JEEENS4_5SM1004TMEM4LOAD26SM100_TMEM_LOAD_32dp32b64xES15_S1F_NS4_39AutoVectorizingCopyWithAssumedAlignmentILi128EEENS4_14SM90_TMA_STOREES1F_S26_S26_EEEvvEEEEvNT_6ParamsE)
        /*0008*/ 	.word	0x000000e0


	//----- nvinfo : EIATTR_FRAME_SIZE
	.align		4
.L_19:
        /*000c*/ 	.byte	0x04, 0x11
        /*000e*/ 	.short	(.L_21 - .L_20)
	.align		4
.L_20:
        /*0010*/ 	.word	index@($__internal_2_$__cuda_sm10x_tcgen05_guardrail_trap_unallocated_columns_being_dealloced)
        /*0014*/ 	.word	0x00000000


	//----- nvinfo : EIATTR_FRAME_SIZE
	.align		4
.L_21:
        /*0018*/ 	.byte	0x04, 0x11
        /*001a*/ 	.short	(.L_23 - .L_22)
	.align		4
.L_22:
        /*001c*/ 	.word	index@($__internal_1_$__cuda_sm10x_tcgen05_guardrail_trap_phase_invalid_during_alloc)
        /*0020*/ 	.word	0x00000000


	//----- nvinfo : EIATTR_FRAME_SIZE
	.align		4
.L_23:
        /*0024*/ 	.byte	0x04, 0x11
        /*0026*/ 	.short	(.L_25 - .L_24)
	.align		4
.L_24:
        /*0028*/ 	.word	index@($__internal_0_$__cuda_sm10x_tcgen05_guardrail_trap_col_being_dealloced_not_returned_by_alloc)
        /*002c*/ 	.word	0x00000000


	//----- nvinfo : EIATTR_FRAME_SIZE
	.align		4
.L_25:
        /*0030*/ 	.byte	0x04, 0x11
        /*0032*/ 	.short	(.L_27 - .L_26)
	.align		4
.L_26:
        /*0034*/ 	.word	index@(_ZN7cutlass13device_kernelINS_4gemm6kernel13GemmUniversalIN4cute5tupleIJiiiiEEENS1_10collective13CollectiveMmaINS1_35MainloopSm100TmaUmmaWarpSpecializedILi12ELi2ELi4ENS5_IJNS4_1CILi1EEESB_SB_EEEEENS5_IJNSA_ILi128EEESE_NSA_ILi64EEEEEENS_12float_e4m3_tENS5_IJlSB_lEEENS_12float_e5m2_tENS5_IJSB_llEEENS4_8TiledMMAINS4_8MMA_AtomIJNS4_10MMA_TraitsINS4_19SM100_MMA_F8F6F4_SSEJSH_SJ_fSE_SE_NS4_17integral_constantINS4_4UMMA5MajorELSR_0EEENSP_ISR_LSR_1EEENSP_INSQ_7ScaleInELSU_0EEESV_EEEEEENS4_6LayoutISC_NS5_IJNSA_ILi0EEESZ_SZ_EEEEENS5_IJNS4_10UnderscoreES12_S12_EEEEENS4_13SM90_TMA_LOADENS4_14ComposedLayoutINS4_7SwizzleILi2ELi4ELi3EEENS4_18smem_ptr_flag_bitsILi8EEENSY_INS5_IJNSA_ILi8EEESF_EEENS5_IJSF_SB_EEEEEEEvNS4_8identityES15_NS16_INS17_ILi3ELi4ELi3EEES1A_NSY_INS5_IJSE_S1B_EEENS5_IJSB_SE_EEEEEEEvS1G_EENS_8epilogue10collective18CollectiveEpilogueINS1N_23Sm100TmaWarpSpecializedILi2ELi2ELi64ELb0ELb0EEEJSG_NS5_IJNSY_ISE_SB_EENSY_ISF_SB_EEEEESH_SI_SH_SI_NS1N_6fusion15FusionCallbacksIS1R_NS1V_17LinearCombinationISH_fSH_fLNS_15FloatRoundStyleE2EEESG_S1U_JEEENS4_5SM1004TMEM4LOAD26SM100_TMEM_LOAD_32dp32b64xES15_S1F_NS4_39AutoVectorizingCopyWithAssumedAlignmentILi128EEENS4_14SM90_TMA_STOREES1F_S26_S26_EEEvvEEEEvNT_6ParamsE)
        /*0038*/ 	.word	0x00000000


	//----- nvinfo : EIATTR_MIN_STACK_SIZE
	.align		4
.L_27:
        /*003c*/ 	.byte	0x04, 0x12
        /*003e*/ 	.short	(.L_29 - .L_28)
	.align		4
.L_28:
        /*0040*/ 	.word	index@(_ZN7cutlass13device_kernelINS_4gemm6kernel13GemmUniversalIN4cute5tupleIJiiiiEEENS1_10collective13CollectiveMmaINS1_35MainloopSm100TmaUmmaWarpSpecializedILi12ELi2ELi4ENS5_IJNS4_1CILi1EEESB_SB_EEEEENS5_IJNSA_ILi128EEESE_NSA_ILi64EEEEEENS_12float_e4m3_tENS5_IJlSB_lEEENS_12float_e5m2_tENS5_IJSB_llEEENS4_8TiledMMAINS4_8MMA_AtomIJNS4_10MMA_TraitsINS4_19SM100_MMA_F8F6F4_SSEJSH_SJ_fSE_SE_NS4_17integral_constantINS4_4UMMA5MajorELSR_0EEENSP_ISR_LSR_1EEENSP_INSQ_7ScaleInELSU_0EEESV_EEEEEENS4_6LayoutISC_NS5_IJNSA_ILi0EEESZ_SZ_EEEEENS5_IJNS4_10UnderscoreES12_S12_EEEEENS4_13SM90_TMA_LOADENS4_14ComposedLayoutINS4_7SwizzleILi2ELi4ELi3EEENS4_18smem_ptr_flag_bitsILi8EEENSY_INS5_IJNSA_ILi8EEESF_EEENS5_IJSF_SB_EEEEEEEvNS4_8identityES15_NS16_INS17_ILi3ELi4ELi3EEES1A_NSY_INS5_IJSE_S1B_EEENS5_IJSB_SE_EEEEEEEvS1G_EENS_8epilogue10collective18CollectiveEpilogueINS1N_23Sm100TmaWarpSpecializedILi2ELi2ELi64ELb0ELb0EEEJSG_NS5_IJNSY_ISE_SB_EENSY_ISF_SB_EEEEESH_SI_SH_SI_NS1N_6fusion15FusionCallbacksIS1R_NS1V_17LinearCombinationISH_fSH_fLNS_15FloatRoundStyleE2EEESG_S1U_JEEENS4_5SM1004TMEM4LOAD26SM100_TMEM_LOAD_32dp32b64xES15_S1F_NS4_39AutoVectorizingCopyWithAssumedAlignmentILi128EEENS4_14SM90_TMA_STOREES1F_S26_S26_EEEvvEEEEvNT_6ParamsE)
        /*0044*/ 	.word	0x00000000
.L_29:


//--------------------- .nv.compat                --------------------------
	.section	.nv.compat,"",@"SHT_CUDA_COMPAT_INFO"
	.align	4
        /*0000*/ 	.byte	0x02, 0x09, 0x01, 0x00, 0x02, 0x02, 0x02, 0x00, 0x02, 0x05, 0x05, 0x00, 0x03, 0x07, 0x01, 0x01
        /*0010*/ 	.byte	0x02, 0x03, 0x01, 0x00, 0x02, 0x06, 0x01, 0x00, 0x04, 0x0b, 0x08, 0x00, 0x09, 0x00, 0x00, 0x00
        /*0020*/ 	.byte	0x00, 0x00, 0x00, 0x00


//--------------------- .nv.info._ZN7cutlass13device_kernelINS_4gemm6kernel13GemmUniversalIN4cute5tupleIJiiiiEEENS1_10collective13CollectiveMmaINS1_35MainloopSm100TmaUmmaWarpSpecializedILi12ELi2ELi4ENS5_IJNS4_1CILi1EEESB_SB_EEEEENS5_IJNSA_ILi128EEESE_NSA_ILi64EEEEEENS_12float_e4m3_tENS5_IJlSB_lEEENS_12float_e5m2_tENS5_IJSB_llEEENS4_8TiledMMAINS4_8MMA_AtomIJNS4_10MMA_TraitsINS4_19SM100_MMA_F8F6F4_SSEJSH_SJ_fSE_SE_NS4_17integral_constantINS4_4UMMA5MajorELSR_0EEENSP_ISR_LSR_1EEENSP_INSQ_7ScaleInELSU_0EEESV_EEEEEENS4_6LayoutISC_NS5_IJNSA_ILi0EEESZ_SZ_EEEEENS5_IJNS4_10UnderscoreES12_S12_EEEEENS4_13SM90_TMA_LOADENS4_14ComposedLayoutINS4_7SwizzleILi2ELi4ELi3EEENS4_18smem_ptr_flag_bitsILi8EEENSY_INS5_IJNSA_ILi8EEESF_EEENS5_IJSF_SB_EEEEEEEvNS4_8identityES15_NS16_INS17_ILi3ELi4ELi3EEES1A_NSY_INS5_IJSE_S1B_EEENS5_IJSB_SE_EEEEEEEvS1G_EENS_8epilogue10collective18CollectiveEpilogueINS1N_23Sm100TmaWarpSpecializedILi2ELi2ELi64ELb0ELb0EEEJSG_NS5_IJNSY_ISE_SB_EENSY_ISF_SB_EEEEESH_SI_SH_SI_NS1N_6fusion15FusionCallbacksIS1R_NS1V_17LinearCombinationISH_fSH_fLNS_15FloatRoundStyleE2EEESG_S1U_JEEENS4_5SM1004TMEM4LOAD26SM100_TMEM_LOAD_32dp32b64xES15_S1F_NS4_39AutoVectorizingCopyWithAssumedAlignmentILi128EEENS4_14SM90_TMA_STOREES1F_S26_S26_EEEvvEEEEvNT_6ParamsE --------------------------
	.section	.nv.info._ZN7cutlass13device_kernelINS_4gemm6kernel13GemmUniversalIN4cute5tupleIJiiiiEEENS1_10collective13CollectiveMmaINS1_35MainloopSm100TmaUmmaWarpSpecializedILi12ELi2ELi4ENS5_IJNS4_1CILi1EEESB_SB_EEEEENS5_IJNSA_ILi128EEESE_NSA_ILi64EEEEEENS_12float_e4m3_tENS5_IJlSB_lEEENS_12float_e5m2_tENS5_IJSB_llEEENS4_8TiledMMAINS4_8MMA_AtomIJNS4_10MMA_TraitsINS4_19SM100_MMA_F8F6F4_SSEJSH_SJ_fSE_SE_NS4_17integral_constantINS4_4UMMA5MajorELSR_0EEENSP_ISR_LSR_1EEENSP_INSQ_7ScaleInELSU_0EEESV_EEEEEENS4_6LayoutISC_NS5_IJNSA_ILi0EEESZ_SZ_EEEEENS5_IJNS4_10UnderscoreES12_S12_EEEEENS4_13SM90_TMA_LOADENS4_14ComposedLayoutINS4_7SwizzleILi2ELi4ELi3EEENS4_18smem_ptr_flag_bitsILi8EEENSY_INS5_IJNSA_ILi8EEESF_EEENS5_IJSF_SB_EEEEEEEvNS4_8identityES15_NS16_INS17_ILi3ELi4ELi3EEES1A_NSY_INS5_IJSE_S1B_EEENS5_IJSB_SE_EEEEEEEvS1G_EENS_8epilogue10collective18CollectiveEpilogueINS1N_23Sm100TmaWarpSpecializedILi2ELi2ELi64ELb0ELb0EEEJSG_NS5_IJNSY_ISE_SB_EENSY_ISF_SB_EEEEESH_SI_SH_SI_NS1N_6fusion15FusionCallbacksIS1R_NS1V_17LinearCombinationISH_fSH_fLNS_15FloatRoundStyleE2EEESG_S1U_JEEENS4_5SM1004TMEM4LOAD26SM100_TMEM_LOAD_32dp32b64xES15_S1F_NS4_39AutoVectorizingCopyWithAssumedAlignmentILi128EEENS4_14SM90_TMA_STOREES1F_S26_S26_EEEvvEEEEvNT_6ParamsE,"",@"SHT_CUDA_INFO"
	.sectionflags	@""
	.align	4


	//----- nvinfo : EIATTR_CUDA_API_VERSION
	.align		4
        /*0000*/ 	.byte	0x04, 0x37
        /*0002*/ 	.short	(.L_31 - .L_30)
.L_30:
        /*0004*/ 	.word	0x00000082


	//----- nvinfo : EIATTR_KPARAM_INFO
	.align		4
.L_31:
        /*0008*/ 	.byte	0x04, 0x17
        /*000a*/ 	.short	(.L_33 - .L_32)
.L_32:
        /*000c*/ 	.word	0x00000000
        /*0010*/ 	.short	0x0000
        /*0012*/ 	.short	0x0000
        /*0014*/ 	.byte	0x00, 0xf0, 0x01, 0x20


	//----- nvinfo : EIATTR_AT_ENTRY_FRAGMENTS
	.align		4
.L_33:
        /*0018*/ 	.byte	0x04, 0x4f
        /*001a*/ 	.short	(.L_35 - .L_34)


	//   ....[0]....
.L_34:
        /*001c*/ 	.word	0x00000006


	//----- nvinfo : EIATTR_RESERVED_SMEM_USED
	.align		4
.L_35:
        /*0020*/ 	.byte	0x01, 0x41
	.zero		2


	//----- nvinfo : EIATTR_SPARSE_MMA_MASK
	.align		4
        /*0024*/ 	.byte	0x03, 0x50
        /*0026*/ 	.short	0x0000


	//----- nvinfo : EIATTR_TCGEN05_1CTA_USED
	.align		4
        /*0028*/ 	.byte	0x01, 0x51
	.zero		2


	//----- nvinfo : EIATTR_MAXREG_COUNT
	.align		4
        /*002c*/ 	.byte	0x03, 0x1b
        /*002e*/ 	.short	0x00ff


	//----- nvinfo : EIATTR_NUM_BARRIERS
	.align		4
        /*0030*/ 	.byte	0x02, 0x4c
        /*0032*/ 	.byte	0x07
	.zero		1


	//----- nvinfo : EIATTR_EXTERNS
	.align		4
        /*0034*/ 	.byte	0x04, 0x0f
        /*0036*/ 	.short	(.L_37 - .L_36)


	//   ....[0]....
	.align		4
.L_36:
        /*0038*/ 	.word	index@(__assertfail)


	//----- nvinfo : EIATTR_MERCURY_ISA_VERSION
	.align		4
.L_37:
        /*003c*/ 	.byte	0x03, 0x5f
        /*003e*/ 	.short	0x0101


	//----- nvinfo : EIATTR_INT_WARP_WIDE_INSTR_OFFSETS
	.align		4
        /*0040*/ 	.byte	0x04, 0x31
        /*0042*/ 	.short	(.L_39 - .L_38)


	//   ....[0]....
.L_38:
        /*0044*/ 	.word	0x00001eb0


	//   ....[1]....
        /*0048*/ 	.word	0x00003c90


	//   ....[2]....
        /*004c*/ 	.word	0x00003cb0


	//   ....[3]....
        /*0050*/ 	.word	0x00003ce0


	//   ....[4]....
        /*0054*/ 	.word	0x00004610


	//   ....[5]....
        /*0058*/ 	.word	0x00004680


	//   ....[6]....
        /*005c*/ 	.word	0x00004860


	//   ....[7]....
        /*0060*/ 	.word	0x000049c0


	//----- nvinfo : EIATTR_COOP_GROUP_MASK_REGIDS
	.align		4
.L_39:
        /*0064*/ 	.byte	0x04, 0x29
        /*0066*/ 	.short	(.L_41 - .L_40)


	//   ....[0]....
.L_40:
        /*0068*/ 	.word	0xffffffff


	//   ....[1]....
        /*006c*/ 	.word	0xffffffff


	//   ....[2]....
        /*0070*/ 	.word	0xffffffff


	//   ....[3]....
        /*0074*/ 	.word	0xffffffff


	//   ....[4]....
        /*0078*/ 	.word	0xffffffff


	//   ....[5]....
        /*007c*/ 	.word	0xffffffff


	//   ....[6]....
        /*0080*/ 	.word	0xffffffff


	//   ....[7]....
        /*0084*/ 	.word	0xffffffff


	//   ....[8]....
        /*0088*/ 	.word	0xffffffff


	//   ....[9]....
        /*008c*/ 	.word	0xffffffff


	//   ....[10]....
        /*0090*/ 	.word	0xffffffff


	//   ....[11]....
        /*0094*/ 	.word	0xffffffff


	//   ....[12]....
        /*0098*/ 	.word	0xffffffff


	//----- nvinfo : EIATTR_COOP_GROUP_INSTR_OFFSETS
	.align		4
.L_41:
        /*009c*/ 	.byte	0x04, 0x28
        /*009e*/ 	.short	(.L_43 - .L_42)


	//   ....[0]....
.L_42:
        /*00a0*/ 	.word	0x00000090


	//   ....[1]....
        /*00a4*/ 	.word	0x000004d0


	//   ....[2]....
        /*00a8*/ 	.word	0x00000770


	//   ....[3]....
        /*00ac*/ 	.word	0x000008d0


	//   ....[4]....
        /*00b0*/ 	.word	0x000009d0


	//   ....[5]....
        /*00b4*/ 	.word	0x00000b40


	//   ....[6]....
        /*00b8*/ 	.word	0x00000ce0


	//   ....[7]....
        /*00bc*/ 	.word	0x00001d90


	//   ....[8]....
        /*00c0*/ 	.word	0x00002ff0


	//   ....[9]....
        /*00c4*/ 	.word	0x00003200


	//   ....[10]....
        /*00c8*/ 	.word	0x00003230


	//   ....[11]....
        /*00cc*/ 	.word	0x00003b70


	//   ....[12]....
        /*00d0*/ 	.word	0x00003da0


	//----- nvinfo : EIATTR_VRC_CTA_INIT_COUNT
	.align		4
.L_43:
        /*00d4*/ 	.byte	0x02, 0x4a
        /*00d6*/ 	.byte	0x80
	.zero		1


	//----- nvinfo : EIATTR_SYSCALL_OFFSETS
	.align		4
        /*00d8*/ 	.byte	0x04, 0x46
        /*00da*/ 	.short	(.L_45 - .L_44)


	//   ....[0]....
.L_44:
        /*00dc*/ 	.word	0x000053f0


	//   ....[1]....
        /*00e0*/ 	.word	0x00005530


	//   ....[2]....
        /*00e4*/ 	.word	0x00005d90


	//   ....[3]....
        /*00e8*/ 	.word	0x000073a0


	//----- nvinfo : EIATTR_MBARRIER_INSTR_OFFSETS
	.align		4
.L_45:
        /*00ec*/ 	.byte	0x04, 0x39
        /*00ee*/ 	.short	(.L_47 - .L_46)


	//   ....[0]....
.L_46:
        /*00f0*/ 	.word	0x000005d0
        /*00f4*/ 	.word	0x000000ff
        /*00f8*/ 	.word	0x00000000
        /*00fc*/ 	.short	0x0100
        /*00fe*/ 	.byte	0x05
	.zero		1


	//   ....[1]....
        /*0100*/ 	.word	0x000005e0
        /*0104*/ 	.word	0x000000ff
        /*0108*/ 	.word	0x00000060
        /*010c*/ 	.short	0x0100
        /*010e*/ 	.byte	0x05
	.zero		1


	//   ....[2]....
        /*0110*/ 	.word	0x000005f0
        /*0114*/ 	.word	0x000000ff
        /*0118*/ 	.word	0x00000008
        /*011c*/ 	.short	0x0100
        /*011e*/ 	.byte	0x05
	.zero		1


	//   ....[3]....
        /*0120*/ 	.word	0x00000600
        /*0124*/ 	.word	0x000000ff
        /*0128*/ 	.word	0x00000068
        /*012c*/ 	.short	0x0100
        /*012e*/ 	.byte	0x05
	.zero		1


	//   ....[4]....
        /*0130*/ 	.word	0x00000610
        /*0134*/ 	.word	0x000000ff
        /*0138*/ 	.word	0x00000010
        /*013c*/ 	.short	0x0100
        /*013e*/ 	.byte	0x05
	.zero		1


	//   ....[5]....
        /*0140*/ 	.word	0x00000620
        /*0144*/ 	.word	0x000000ff
        /*0148*/ 	.word	0x00000070
        /*014c*/ 	.short	0x0100
        /*014e*/ 	.byte	0x05
	.zero		1


	//   ....[6]....
        /*0150*/ 	.word	0x00000630
        /*0154*/ 	.word	0x000000ff
        /*0158*/ 	.word	0x00000018
        /*015c*/ 	.short	0x0100
        /*015e*/ 	.byte	0x05
	.zero		1


	//   ....[7]....
        /*0160*/ 	.word	0x00000640
        /*0164*/ 	.word	0x000000ff
        /*0168*/ 	.word	0x00000078
        /*016c*/ 	.short	0x0100
        /*016e*/ 	.byte	0x05
	.zero		1


	//   ....[8]....
        /*0170*/ 	.word	0x00000650
        /*0174*/ 	.word	0x000000ff
        /*0178*/ 	.word	0x00000020
        /*017c*/ 	.short	0x0100
        /*017e*/ 	.byte	0x05
	.zero		1


	//   ....[9]....
        /*0180*/ 	.word	0x00000660
        /*0184*/ 	.word	0x000000ff
        /*0188*/ 	.word	0x00000080
        /*018c*/ 	.short	0x0100
        /*018e*/ 	.byte	0x05
	.zero		1


	//   ....[10]....
        /*0190*/ 	.word	0x00000670
        /*0194*/ 	.word	0x000000ff
        /*0198*/ 	.word	0x00000028
        /*019c*/ 	.short	0x0100
        /*019e*/ 	.byte	0x05
	.zero		1


	//   ....[11]....
        /*01a0*/ 	.word	0x00000680
        /*01a4*/ 	.word	0x000000ff
        /*01a8*/ 	.word	0x00000088
        /*01ac*/ 	.short	0x0100
        /*01ae*/ 	.byte	0x05
	.zero		1


	//   ....[12]....
        /*01b0*/ 	.word	0x00000690
        /*01b4*/ 	.word	0x000000ff
        /*01b8*/ 	.word	0x00000030
        /*01bc*/ 	.short	0x0100
        /*01be*/ 	.byte	0x05
	.zero		1


	//   ....[13]....
        /*01c0*/ 	.word	0x000006a0
        /*01c4*/ 	.word	0x000000ff
        /*01c8*/ 	.word	0x00000090
        /*01cc*/ 	.short	0x0100
        /*01ce*/ 	.byte	0x05
	.zero		1


	//   ....[14]....
        /*01d0*/ 	.word	0x000006b0
        /*01d4*/ 	.word	0x000000ff
        /*01d8*/ 	.word	0x00000038
        /*01dc*/ 	.short	0x0100
        /*01de*/ 	.byte	0x05
	.zero		1


	//   ....[15]....
        /*01e0*/ 	.word	0x000006c0
        /*01e4*/ 	.word	0x000000ff
        /*01e8*/ 	.word	0x00000098
        /*01ec*/ 	.short	0x0100
        /*01ee*/ 	.byte	0x05
	.zero		1


	//   ....[16]....
        /*01f0*/ 	.word	0x000006d0
        /*01f4*/ 	.word	0x000000ff
        /*01f8*/ 	.word	0x00000040
        /*01fc*/ 	.short	0x0100
        /*01fe*/ 	.byte	0x05
	.zero		1


	//   ....[17]....
        /*0200*/ 	.word	0x000006e0
        /*0204*/ 	.word	0x000000ff
        /*0208*/ 	.word	0x000000a0
        /*020c*/ 	.short	0x0100
        /*020e*/ 	.byte	0x05
	.zero		1


	//   ....[18]....
        /*0210*/ 	.word	0x000006f0
        /*0214*/ 	.word	0x000000ff
        /*0218*/ 	.word	0x00000048
        /*021c*/ 	.short	0x0100
        /*021e*/ 	.byte	0x05
	.zero		1


	//   ....[19]....
        /*0220*/ 	.word	0x00000700
        /*0224*/ 	.word	0x000000ff
        /*0228*/ 	.word	0x000000a8
        /*022c*/ 	.short	0x0100
        /*022e*/ 	.byte	0x05
	.zero		1


	//   ....[20]....
        /*0230*/ 	.word	0x00000710
        /*0234*/ 	.word	0x000000ff
        /*0238*/ 	.word	0x00000050
        /*023c*/ 	.short	0x0100
        /*023e*/ 	.byte	0x05
	.zero		1


	//   ....[21]....
        /*0240*/ 	.word	0x00000720
        /*0244*/ 	.word	0x000000ff
        /*0248*/ 	.word	0x000000b0
        /*024c*/ 	.short	0x0100
        /*024e*/ 	.byte	0x05
	.zero		1


	//   ....[22]....
        /*0250*/ 	.word	0x00000730
        /*0254*/ 	.word	0x000000ff
        /*0258*/ 	.word	0x00000058
        /*025c*/ 	.short	0x0100
        /*025e*/ 	.byte	0x05
	.zero		1


	//   ....[23]....
        /*0260*/ 	.word	0x00000740
        /*0264*/ 	.word	0x000000ff
        /*0268*/ 	.word	0x000000b8
        /*026c*/ 	.short	0x0100
        /*026e*/ 	.byte	0x05
	.zero		1


	//   ....[24]....
        /*0270*/ 	.word	0x00000880
        /*0274*/ 	.word	0x000000ff
        /*0278*/ 	.word	0x000000c0
        /*027c*/ 	.short	0x0100
        /*027e*/ 	.byte	0x07
	.zero		1


	//   ....[25]....
        /*0280*/ 	.word	0x00000890
        /*0284*/ 	.word	0x000000ff
        /*0288*/ 	.word	0x000000d0
        /*028c*/ 	.short	0x0100
        /*028e*/ 	.byte	0x07
	.zero		1


	//   ....[26]....
        /*0290*/ 	.word	0x000008a0
        /*0294*/ 	.word	0x000000ff
        /*0298*/ 	.word	0x000000c8
        /*029c*/ 	.short	0x0100
        /*029e*/ 	.byte	0x07
	.zero		1


	//   ....[27]....
        /*02a0*/ 	.word	0x000008b0
        /*02a4*/ 	.word	0x000000ff
        /*02a8*/ 	.word	0x000000d8
        /*02ac*/ 	.short	0x0100
        /*02ae*/ 	.byte	0x07
	.zero		1


	//   ....[28]....
        /*02b0*/ 	.word	0x000009a0
        /*02b4*/ 	.word	0x000000ff
        /*02b8*/ 	.word	0x000000e0
        /*02bc*/ 	.short	0x0100
        /*02be*/ 	.byte	0x05
	.zero		1


	//   ....[29]....
        /*02c0*/ 	.word	0x000009b0
        /*02c4*/ 	.word	0x000000ff
        /*02c8*/ 	.word	0x000000e8
        /*02cc*/ 	.short	0x0100
        /*02ce*/ 	.byte	0x05
	.zero		1


	//   ....[30]....
        /*02d0*/ 	.word	0x00000af0
        /*02d4*/ 	.word	0x000000ff
        /*02d8*/ 	.word	0x000000f0
        /*02dc*/ 	.short	0x0100
        /*02de*/ 	.byte	0x05
	.zero		1


	//   ....[31]....
        /*02e0*/ 	.word	0x00000b00
        /*02e4*/ 	.word	0x000000ff
        /*02e8*/ 	.word	0x00000100
        /*02ec*/ 	.short	0x0100
        /*02ee*/ 	.byte	0x05
	.zero		1


	//   ....[32]....
        /*02f0*/ 	.word	0x00000b10
        /*02f4*/ 	.word	0x000000ff
        /*02f8*/ 	.word	0x000000f8
        /*02fc*/ 	.short	0x0100
        /*02fe*/ 	.byte	0x05
	.zero		1


	//   ....[33]....
        /*0300*/ 	.word	0x00000b20
        /*0304*/ 	.word	0x000000ff
        /*0308*/ 	.word	0x00000108
        /*030c*/ 	.short	0x0100
        /*030e*/ 	.byte	0x05
	.zero		1


	//   ....[34]....
        /*0310*/ 	.word	0x00000c50
        /*0314*/ 	.word	0x000000ff
        /*0318*/ 	.word	0x00000110
        /*031c*/ 	.short	0x0100
        /*031e*/ 	.byte	0x07
	.zero		1


	//   ....[35]....
        /*0320*/ 	.word	0x00000c60
        /*0324*/ 	.word	0x000000ff
        /*0328*/ 	.word	0x00000130
        /*032c*/ 	.short	0x0100
        /*032e*/ 	.byte	0x07
	.zero		1


	//   ....[36]....
        /*0330*/ 	.word	0x00000c70
        /*0334*/ 	.word	0x000000ff
        /*0338*/ 	.word	0x00000118
        /*033c*/ 	.short	0x0100
        /*033e*/ 	.byte	0x07
	.zero		1


	//   ....[37]....
        /*0340*/ 	.word	0x00000c80
        /*0344*/ 	.word	0x000000ff
        /*0348*/ 	.word	0x00000138
        /*034c*/ 	.short	0x0100
        /*034e*/ 	.byte	0x07
	.zero		1


	//   ....[38]....
        /*0350*/ 	.word	0x00000c90
        /*0354*/ 	.word	0x000000ff
        /*0358*/ 	.word	0x00000120
        /*035c*/ 	.short	0x0100
        /*035e*/ 	.byte	0x07
	.zero		1


	//   ....[39]....
        /*0360*/ 	.word	0x00000ca0
        /*0364*/ 	.word	0x000000ff
        /*0368*/ 	.word	0x00000140
        /*036c*/ 	.short	0x0100
        /*036e*/ 	.byte	0x07
	.zero		1


	//   ....[40]....
        /*0370*/ 	.word	0x00000cb0
        /*0374*/ 	.word	0x000000ff
        /*0378*/ 	.word	0x00000128
        /*037c*/ 	.short	0x0100
        /*037e*/ 	.byte	0x07
	.zero		1


	//   ....[41]....
        /*0380*/ 	.word	0x00000cc0
        /*0384*/ 	.word	0x000000ff
        /*0388*/ 	.word	0x00000148
        /*038c*/ 	.short	0x0100
        /*038e*/ 	.byte	0x07
	.zero		1


	//   ....[42]....
        /*0390*/ 	.word	0x00000db0
        /*0394*/ 	.word	0x000000ff
        /*0398*/ 	.word	0x00000150
        /*039c*/ 	.short	0x0100
        /*039e*/ 	.byte	0x05
	.zero		1


	//   ....[43]....
        /*03a0*/ 	.word	0x00000dc0
        /*03a4*/ 	.word	0x000000ff
        /*03a8*/ 	.word	0x00000160
        /*03ac*/ 	.short	0x0100
        /*03ae*/ 	.byte	0x05
	.zero		1


	//   ....[44]....
        /*03b0*/ 	.word	0x00000dd0
        /*03b4*/ 	.word	0x000000ff
        /*03b8*/ 	.word	0x00000158
        /*03bc*/ 	.short	0x0100
        /*03be*/ 	.byte	0x05
	.zero		1


	//   ....[45]....
        /*03c0*/ 	.word	0x00000de0
        /*03c4*/ 	.word	0x000000ff
        /*03c8*/ 	.word	0x00000168
        /*03cc*/ 	.short	0x0100
        /*03ce*/ 	.byte	0x05
	.zero		1


	//   ....[46]....
        /*03d0*/ 	.word	0x000016b0
        /*03d4*/ 	.word	0x00000003
        /*03d8*/ 	.word	0x00000160
        /*03dc*/ 	.short	0x010a
        /*03de*/ 	.byte	0xff
	.zero		1


	//   ....[47]....
        /*03e0*/ 	.word	0x000016e0
        /*03e4*/ 	.word	0x00000003
        /*03e8*/ 	.word	0x00000150
        /*03ec*/ 	.short	0x0101
        /*03ee*/ 	.byte	0xff
	.zero		1


	//   ....[48]....
        /*03f0*/ 	.word	0x000017b0
        /*03f4*/ 	.word	0x000000ff
        /*03f8*/ 	.word	0x00000060
        /*03fc*/ 	.short	0x010a
        /*03fe*/ 	.byte	0x08
	.zero		1


	//   ....[49]....
        /*0400*/ 	.word	0x00001850
        /*0404*/ 	.word	0x000000ff
        /*0408*/ 	.word	0x00000060
        /*040c*/ 	.short	0x010a
        /*040e*/ 	.byte	0x21
	.zero		1


	//   ....[50]....
        /*0410*/ 	.word	0x000019b0
        /*0414*/ 	.word	0x000000ff
        /*0418*/ 	.word	0x00000060
        /*041c*/ 	.short	0x010a
        /*041e*/ 	.byte	0x08
	.zero		1


	//   ....[51]....
        /*0420*/ 	.word	0x00001aa0
        /*0424*/ 	.word	0x000000ff
        /*0428*/ 	.word	0x000000e8
        /*042c*/ 	.short	0x0101
        /*042e*/ 	.byte	0x04
	.zero		1


	//   ....[52]....
        /*0430*/ 	.word	0x00001ac0
        /*0434*/ 	.word	0x000000ff
        /*0438*/ 	.word	0x00000060
        /*043c*/ 	.short	0x010a
        /*043e*/ 	.byte	0x08
	.zero		1


	//   ....[53]....
        /*0440*/ 	.word	0x00001b40
        /*0444*/ 	.word	0x000000ff
        /*0448*/ 	.word	0x00000060
        /*044c*/ 	.short	0x010a
        /*044e*/ 	.byte	0x11
	.zero		1


	//   ....[54]....
        /*0450*/ 	.word	0x00001ca0
        /*0454*/ 	.word	0x000000ff
        /*0458*/ 	.word	0x00000060
        /*045c*/ 	.short	0x010a
        /*045e*/ 	.byte	0x08
	.zero		1


	//   ....[55]....
        /*0460*/ 	.word	0x00001dc0
        /*0464*/ 	.word	0x00000002
        /*0468*/ 	.word	0x000000f0
        /*046c*/ 	.short	0x010a
        /*046e*/ 	.byte	0xff
	.zero		1


	//   ....[56]....
        /*0470*/ 	.word	0x00001e80
        /*0474*/ 	.word	0x00000002
        /*0478*/ 	.word	0x00000000
        /*047c*/ 	.short	0x0101
        /*047e*/ 	.byte	0xff
	.zero		1


	//   ....[57]....
        /*0480*/ 	.word	0x000023e0
        /*0484*/ 	.word	0x000000ff
        /*0488*/ 	.word	0x00000000
        /*048c*/ 	.short	0x010a
        /*048e*/ 	.byte	0x05
	.zero		1


	//   ....[58]....
        /*0490*/ 	.word	0x00002470
        /*0494*/ 	.word	0x000000ff
        /*0498*/ 	.word	0x00000000
        /*049c*/ 	.short	0x010a
        /*049e*/ 	.byte	0x05
	.zero		1


	//   ....[59]....
        /*04a0*/ 	.word	0x00002500
        /*04a4*/ 	.word	0x000000ff
        /*04a8*/ 	.word	0x00000000
        /*04ac*/ 	.short	0x010a
        /*04ae*/ 	.byte	0x05
	.zero		1


	//   ....[60]....
        /*04b0*/ 	.word	0x00002590
        /*04b4*/ 	.word	0x000000ff
        /*04b8*/ 	.word	0x00000000
        /*04bc*/ 	.short	0x010a
        /*04be*/ 	.byte	0x05
	.zero		1


	//   ....[61]....
        /*04c0*/ 	.word	0x00002620
        /*04c4*/ 	.word	0x000000ff
        /*04c8*/ 	.word	0x00000000
        /*04cc*/ 	.short	0x010a
        /*04ce*/ 	.byte	0x05
	.zero		1


	//   ....[62]....
        /*04d0*/ 	.word	0x000026b0
        /*04d4*/ 	.word	0x000000ff
        /*04d8*/ 	.word	0x00000000
        /*04dc*/ 	.short	0x010a
        /*04de*/ 	.byte	0x05
	.zero		1


	//   ....[63]....
        /*04e0*/ 	.word	0x00002740
        /*04e4*/ 	.word	0x000000ff
        /*04e8*/ 	.word	0x00000000
        /*04ec*/ 	.short	0x010a
        /*04ee*/ 	.byte	0x05
	.zero		1


	//   ....[64]....
        /*04f0*/ 	.word	0x000027d0
        /*04f4*/ 	.word	0x000000ff
        /*04f8*/ 	.word	0x00000000
        /*04fc*/ 	.short	0x010a
        /*04fe*/ 	.byte	0x05
	.zero		1


	//   ....[65]....
        /*0500*/ 	.word	0x00002860
        /*0504*/ 	.word	0x000000ff
        /*0508*/ 	.word	0x00000000
        /*050c*/ 	.short	0x010a
        /*050e*/ 	.byte	0x05
	.zero		1


	//   ....[66]....
        /*0510*/ 	.word	0x000028f0
        /*0514*/ 	.word	0x000000ff
        /*0518*/ 	.word	0x00000000
        /*051c*/ 	.short	0x010a
        /*051e*/ 	.byte	0x05
	.zero		1


	//   ....[67]....
        /*0520*/ 	.word	0x00002980
        /*0524*/ 	.word	0x000000ff
        /*0528*/ 	.word	0x00000000
        /*052c*/ 	.short	0x010a
        /*052e*/ 	.byte	0x05
	.zero		1


	//   ....[68]....
        /*0530*/ 	.word	0x00002a20
        /*0534*/ 	.word	0x00000000
        /*0538*/ 	.word	0x00000000
        /*053c*/ 	.short	0x010a
        /*053e*/ 	.byte	0xff
	.zero		1


	//   ....[69]....
        /*0540*/ 	.word	0x00002b40
        /*0544*/ 	.word	0x00000000
        /*0548*/ 	.word	0x00000150
        /*054c*/ 	.short	0x010a
        /*054e*/ 	.byte	0xff
	.zero		1


	//   ....[70]....
        /*0550*/ 	.word	0x00002ba0
        /*0554*/ 	.word	0x00000004
        /*0558*/ 	.word	0x00000000
        /*055c*/ 	.short	0x0101
        /*055e*/ 	.byte	0xff
	.zero		1


	//   ....[71]....
        /*0560*/ 	.word	0x00002bc0
        /*0564*/ 	.word	0x000000ff
        /*0568*/ 	.word	0x00000100
        /*056c*/ 	.short	0x010a
        /*056e*/ 	.byte	0x05
	.zero		1


	//   ....[72]....
        /*0570*/ 	.word	0x00002ce0
        /*0574*/ 	.word	0x00000000
        /*0578*/ 	.word	0x000000f0
        /*057c*/ 	.short	0x010a
        /*057e*/ 	.byte	0xff
	.zero		1


	//   ....[73]....
        /*0580*/ 	.word	0x00002df0
        /*0584*/ 	.word	0x00000000
        /*0588*/ 	.word	0x00000000
        /*058c*/ 	.short	0x0101
        /*058e*/ 	.byte	0xff
	.zero		1


	//   ....[74]....
        /*0590*/ 	.word	0x00002e80
        /*0594*/ 	.word	0x000000ff
        /*0598*/ 	.word	0x00000100
        /*059c*/ 	.short	0x0106
        /*059e*/ 	.byte	0x05
	.zero		1


	//   ....[75]....
        /*05a0*/ 	.word	0x00002ea0
        /*05a4*/ 	.word	0x000000ff
        /*05a8*/ 	.word	0x00000100
        /*05ac*/ 	.short	0x010a
        /*05ae*/ 	.byte	0x05
	.zero		1


	//   ....[76]....
        /*05b0*/ 	.word	0x00002f30
        /*05b4*/ 	.word	0x000000ff
        /*05b8*/ 	.word	0x00000100
        /*05bc*/ 	.short	0x0106
        /*05be*/ 	.byte	0x04
	.zero		1


	//   ....[77]....
        /*05c0*/ 	.word	0x00002f70
        /*05c4*/ 	.word	0x00000000
        /*05c8*/ 	.word	0x00000100
        /*05cc*/ 	.short	0x010a
        /*05ce*/ 	.byte	0xff
	.zero		1


	//   ....[78]....
        /*05d0*/ 	.word	0x00003460
        /*05d4*/ 	.word	0x00000000
        /*05d8*/ 	.word	0x000000f0
        /*05dc*/ 	.short	0x010a
        /*05de*/ 	.byte	0xff
	.zero		1


	//   ....[79]....
        /*05e0*/ 	.word	0x00003570
        /*05e4*/ 	.word	0x00000003
        /*05e8*/ 	.word	0x00000000
        /*05ec*/ 	.short	0x0101
        /*05ee*/ 	.byte	0xff
	.zero		1


	//   ....[80]....
        /*05f0*/ 	.word	0x00003580
        /*05f4*/ 	.word	0x000000ff
        /*05f8*/ 	.word	0x00000000
        /*05fc*/ 	.short	0x010a
        /*05fe*/ 	.byte	0x04
	.zero		1


	//   ....[81]....
        /*0600*/ 	.word	0x000035a0
        /*0604*/ 	.word	0x000000ff
        /*0608*/ 	.word	0x00000130
        /*060c*/ 	.short	0x010a
        /*060e*/ 	.byte	0x08
	.zero		1


	//   ....[82]....
        /*0610*/ 	.word	0x00003670
        /*0614*/ 	.word	0x000000ff
        /*0618*/ 	.word	0x00000000
        /*061c*/ 	.short	0x010a
        /*061e*/ 	.byte	0x07
	.zero		1


	//   ....[83]....
        /*0620*/ 	.word	0x000037b0
        /*0624*/ 	.word	0x000000ff
        /*0628*/ 	.word	0x00000000
        /*062c*/ 	.short	0x010a
        /*062e*/ 	.byte	0x04
	.zero		1


	//   ....[84]....
        /*0630*/ 	.word	0x000039a0
        /*0634*/ 	.word	0x000000ff
        /*0638*/ 	.word	0x00000000
        /*063c*/ 	.short	0x010a
        /*063e*/ 	.byte	0x05
	.zero		1


	//   ....[85]....
        /*0640*/ 	.word	0x00003a30
        /*0644*/ 	.word	0x000000ff
        /*0648*/ 	.word	0x00000000
        /*064c*/ 	.short	0x010a
        /*064e*/ 	.byte	0x05
	.zero		1


	//   ....[86]....
        /*0650*/ 	.word	0x00003ac0
        /*0654*/ 	.word	0x000000ff
        /*0658*/ 	.word	0x00000000
        /*065c*/ 	.short	0x010a
        /*065e*/ 	.byte	0x05
	.zero		1


	//   ....[87]....
        /*0660*/ 	.word	0x00003b50
        /*0664*/ 	.word	0x000000ff
        /*0668*/ 	.word	0x00000000
        /*066c*/ 	.short	0x010a
        /*066e*/ 	.byte	0x07
	.zero		1


	//   ....[88]....
        /*0670*/ 	.word	0x00003fb0
        /*0674*/ 	.word	0x00000000
        /*0678*/ 	.word	0x000000f0
        /*067c*/ 	.short	0x010a
        /*067e*/ 	.byte	0xff
	.zero		1


	//   ....[89]....
        /*0680*/ 	.word	0x00004070
        /*0684*/ 	.word	0x00000000
        /*0688*/ 	.word	0x00000000
        /*068c*/ 	.short	0x0101
        /*068e*/ 	.byte	0xff
	.zero		1


	//   ....[90]....
        /*0690*/ 	.word	0x00004390
        /*0694*/ 	.word	0x000000ff
        /*0698*/ 	.word	0x000000e8
        /*069c*/ 	.short	0x010a
        /*069e*/ 	.byte	0x07
	.zero		1


	//   ....[91]....
        /*06a0*/ 	.word	0x00004580
        /*06a4*/ 	.word	0x000000ff
        /*06a8*/ 	.word	0x000000d0
        /*06ac*/ 	.short	0x010a
        /*06ae*/ 	.byte	0x07
	.zero		1


	//   ....[92]....
        /*06b0*/ 	.word	0x00004750
        /*06b4*/ 	.word	0x000000ff
        /*06b8*/ 	.word	0x000000c0
        /*06bc*/ 	.short	0x010b
        /*06be*/ 	.byte	0x07
	.zero		1


	//   ....[93]....
        /*06c0*/ 	.word	0x000047c0
        /*06c4*/ 	.word	0x000000ff
        /*06c8*/ 	.word	0x00000000
        /*06cc*/ 	.short	0x0101
        /*06ce*/ 	.byte	0x08
	.zero		1


	//   ....[94]....
        /*06d0*/ 	.word	0x000047f0
        /*06d4*/ 	.word	0x000000ff
        /*06d8*/ 	.word	0x000000d8
        /*06dc*/ 	.short	0x010a
        /*06de*/ 	.byte	0x07
	.zero		1


	//   ....[95]....
        /*06e0*/ 	.word	0x00004a00
        /*06e4*/ 	.word	0x000000ff
        /*06e8*/ 	.word	0x000000c8
        /*06ec*/ 	.short	0x010b
        /*06ee*/ 	.byte	0x07
	.zero		1


	//   ....[96]....
        /*06f0*/ 	.word	0x00004a20
        /*06f4*/ 	.word	0x000000ff
        /*06f8*/ 	.word	0x00000000
        /*06fc*/ 	.short	0x0101
        /*06fe*/ 	.byte	0x0d
	.zero		1


	//   ....[97]....
        /*0700*/ 	.word	0x00004a50
        /*0704*/ 	.word	0x000000ff
        /*0708*/ 	.word	0x000000d0
        /*070c*/ 	.short	0x010a
        /*070e*/ 	.byte	0x07
	.zero		1


	//   ....[98]....
        /*0710*/ 	.word	0x00004a90
        /*0714*/ 	.word	0x00000000
        /*0718*/ 	.word	0x000000d8
        /*071c*/ 	.short	0x010a
        /*071e*/ 	.byte	0xff
	.zero		1


	//   ....[99]....
        /*0720*/ 	.word	0x00004dc0
        /*0724*/ 	.word	0x00000000
        /*0728*/ 	.word	0x000000f0
        /*072c*/ 	.short	0x010a
        /*072e*/ 	.byte	0xff
	.zero		1


	//   ....[100]....
        /*0730*/ 	.word	0x00004ed0
        /*0734*/ 	.word	0x00000000
        /*0738*/ 	.word	0x00000000
        /*073c*/ 	.short	0x0101
        /*073e*/ 	.byte	0xff
	.zero		1


	//   ....[101]....
        /*0740*/ 	.word	0x00005930
        /*0744*/ 	.word	0x00000003
        /*0748*/ 	.word	0x000000c0
        /*074c*/ 	.short	0x010a
        /*074e*/ 	.byte	0xff
	.zero		1


	//   ....[102]....
        /*0750*/ 	.word	0x00005970
        /*0754*/ 	.word	0x000000cf
        /*0758*/ 	.word	0x00000110
        /*075c*/ 	.short	0x010a
        /*075e*/ 	.byte	0xff
	.zero		1


	//   ....[103]....
        /*0760*/ 	.word	0x00005aa0
        /*0764*/ 	.word	0x00000003
        /*0768*/ 	.word	0x000000c0
        /*076c*/ 	.short	0x010a
        /*076e*/ 	.byte	0xff
	.zero		1


	//   ....[104]....
        /*0770*/ 	.word	0x00005c00
        /*0774*/ 	.word	0x00000000
        /*0778*/ 	.word	0x00000000
        /*077c*/ 	.short	0x0101
        /*077e*/ 	.byte	0xff
	.zero		1


	//   ....[105]....
        /*0780*/ 	.word	0x00005c60
        /*0784*/ 	.word	0x000000cf
        /*0788*/ 	.word	0x00000110
        /*078c*/ 	.short	0x010a
        /*078e*/ 	.byte	0xff
	.zero		1


	//   ....[106]....
        /*0790*/ 	.word	0x00007010
        /*0794*/ 	.word	0x000000d2
        /*0798*/ 	.word	0x000000c0
        /*079c*/ 	.short	0x010a
        /*079e*/ 	.byte	0xff
	.zero		1


	//   ....[107]....
        /*07a0*/ 	.word	0x000070e0
        /*07a4*/ 	.word	0x000000d2
        /*07a8*/ 	.word	0x000000c0
        /*07ac*/ 	.short	0x010a
        /*07ae*/ 	.byte	0xff
	.zero		1


	//   ....[108]....
        /*07b0*/ 	.word	0x00007220
        /*07b4*/ 	.word	0x00000003
        /*07b8*/ 	.word	0x00000000
        /*07bc*/ 	.short	0x0101
        /*07be*/ 	.byte	0xff
	.zero		1


	//   ....[109]....
        /*07c0*/ 	.word	0x00007730
        /*07c4*/ 	.word	0x000000ff
        /*07c8*/ 	.word	0x00000000
        /*07cc*/ 	.short	0x0101
        /*07ce*/ 	.byte	0x05
	.zero		1


	//   ....[110]....
        /*07d0*/ 	.word	0x000086b0
        /*07d4*/ 	.word	0x00000003
        /*07d8*/ 	.word	0x00000160
        /*07dc*/ 	.short	0x010a
        /*07de*/ 	.byte	0xff
	.zero		1


	//   ....[111]....
        /*07e0*/ 	.word	0x00008710
        /*07e4*/ 	.word	0x00000002
        /*07e8*/ 	.word	0x00000060
        /*07ec*/ 	.short	0x010a
        /*07ee*/ 	.byte	0xff
	.zero		1


	//   ....[112]....
        /*07f0*/ 	.word	0x00008770
        /*07f4*/ 	.word	0x00000002
        /*07f8*/ 	.word	0x00000060
        /*07fc*/ 	.short	0x010a
        /*07fe*/ 	.byte	0xff
	.zero		1


	//   ....[113]....
        /*0800*/ 	.word	0x000087c0
        /*0804*/ 	.word	0x00000002
        /*0808*/ 	.word	0x000000f0
        /*080c*/ 	.short	0x010a
        /*080e*/ 	.byte	0xff
	.zero		1


	//   ....[114]....
        /*0810*/ 	.word	0x00008820
        /*0814*/ 	.word	0x00000000
        /*0818*/ 	.word	0x00000000
        /*081c*/ 	.short	0x010a
        /*081e*/ 	.byte	0xff
	.zero		1


	//   ....[115]....
        /*0820*/ 	.word	0x00008880
        /*0824*/ 	.word	0x00000000
        /*0828*/ 	.word	0x00000000
        /*082c*/ 	.short	0x010a
        /*082e*/ 	.byte	0xff
	.zero		1


	//   ....[116]....
        /*0830*/ 	.word	0x000088e0
        /*0834*/ 	.word	0x00000000
        /*0838*/ 	.word	0x00000000
        /*083c*/ 	.short	0x010a
        /*083e*/ 	.byte	0xff
	.zero		1


	//   ....[117]....
        /*0840*/ 	.word	0x00008940
        /*0844*/ 	.word	0x00000000
        /*0848*/ 	.word	0x00000000
        /*084c*/ 	.short	0x010a
        /*084e*/ 	.byte	0xff
	.zero		1


	//   ....[118]....
        /*0850*/ 	.word	0x000089a0
        /*0854*/ 	.word	0x00000000
        /*0858*/ 	.word	0x00000000
        /*085c*/ 	.short	0x010a
        /*085e*/ 	.byte	0xff
	.zero		1


	//   ....[119]....
        /*0860*/ 	.word	0x00008a00
        /*0864*/ 	.word	0x00000000
        /*0868*/ 	.word	0x00000000
        /*086c*/ 	.short	0x010a
        /*086e*/ 	.byte	0xff
	.zero		1


	//   ....[120]....
        /*0870*/ 	.word	0x00008a60
        /*0874*/ 	.word	0x00000000
        /*0878*/ 	.word	0x00000000
        /*087c*/ 	.short	0x010a
        /*087e*/ 	.byte	0xff
	.zero		1


	//   ....[121]....
        /*0880*/ 	.word	0x00008ac0
        /*0884*/ 	.word	0x00000000
        /*0888*/ 	.word	0x00000000
        /*088c*/ 	.short	0x010a
        /*088e*/ 	.byte	0xff
	.zero		1


	//   ....[122]....
        /*0890*/ 	.word	0x00008b20
        /*0894*/ 	.word	0x00000000
        /*0898*/ 	.word	0x00000000
        /*089c*/ 	.short	0x010a
        /*089e*/ 	.byte	0xff
	.zero		1


	//   ....[123]....
        /*08a0*/ 	.word	0x00008b80
        /*08a4*/ 	.word	0x00000000
        /*08a8*/ 	.word	0x00000000
        /*08ac*/ 	.short	0x010a
        /*08ae*/ 	.byte	0xff
	.zero		1


	//   ....[124]....
        /*08b0*/ 	.word	0x00008be0
        /*08b4*/ 	.word	0x00000000
        /*08b8*/ 	.word	0x00000000
        /*08bc*/ 	.short	0x010a
        /*08be*/ 	.byte	0xff
	.zero		1


	//   ....[125]....
        /*08c0*/ 	.word	0x00008c30
        /*08c4*/ 	.word	0x00000000
        /*08c8*/ 	.word	0x00000150
        /*08cc*/ 	.short	0x010a
        /*08ce*/ 	.byte	0xff
	.zero		1


	//   ....[126]....
        /*08d0*/ 	.word	0x00008c90
        /*08d4*/ 	.word	0x00000000
        /*08d8*/ 	.word	0x00000100
        /*08dc*/ 	.short	0x010a
        /*08de*/ 	.byte	0xff
	.zero		1


	//   ....[127]....
        /*08e0*/ 	.word	0x00008ce0
        /*08e4*/ 	.word	0x00000000
        /*08e8*/ 	.word	0x000000f0
        /*08ec*/ 	.short	0x010a
        /*08ee*/ 	.byte	0xff
	.zero		1


	//   ....[128]....
        /*08f0*/ 	.word	0x00008d40
        /*08f4*/ 	.word	0x00000000
        /*08f8*/ 	.word	0x00000100
        /*08fc*/ 	.short	0x010a
        /*08fe*/ 	.byte	0xff
	.zero		1


	//   ....[129]....
        /*0900*/ 	.word	0x00008d90
        /*0904*/ 	.word	0x00000000
        /*0908*/ 	.word	0x000000f0
        /*090c*/ 	.short	0x010a
        /*090e*/ 	.byte	0xff
	.zero		1


	//   ....[130]....
        /*0910*/ 	.word	0x00008df0
        /*0914*/ 	.word	0x00000003
        /*0918*/ 	.word	0x00000130
        /*091c*/ 	.short	0x010a
        /*091e*/ 	.byte	0xff
	.zero		1


	//   ....[131]....
        /*0920*/ 	.word	0x00008e50
        /*0924*/ 	.word	0x00000000
        /*0928*/ 	.word	0x00000000
        /*092c*/ 	.short	0x010a
        /*092e*/ 	.byte	0xff
	.zero		1


	//   ....[132]....
        /*0930*/ 	.word	0x00008eb0
        /*0934*/ 	.word	0x00000000
        /*0938*/ 	.word	0x00000000
        /*093c*/ 	.short	0x010a
        /*093e*/ 	.byte	0xff
	.zero		1


	//   ....[133]....
        /*0940*/ 	.word	0x00008f10
        /*0944*/ 	.word	0x00000000
        /*0948*/ 	.word	0x00000000
        /*094c*/ 	.short	0x010a
        /*094e*/ 	.byte	0xff
	.zero		1


	//   ....[134]....
        /*0950*/ 	.word	0x00008f70
        /*0954*/ 	.word	0x00000000
        /*0958*/ 	.word	0x00000000
        /*095c*/ 	.short	0x010a
        /*095e*/ 	.byte	0xff
	.zero		1


	//   ....[135]....
        /*0960*/ 	.word	0x00008fd0
        /*0964*/ 	.word	0x00000000
        /*0968*/ 	.word	0x00000000
        /*096c*/ 	.short	0x010a
        /*096e*/ 	.byte	0xff
	.zero		1


	//   ....[136]....
        /*0970*/ 	.word	0x00009020
        /*0974*/ 	.word	0x00000000
        /*0978*/ 	.word	0x000000f0
        /*097c*/ 	.short	0x010a
        /*097e*/ 	.byte	0xff
	.zero		1


	//   ....[137]....
        /*0980*/ 	.word	0x00009080
        /*0984*/ 	.word	0x00000000
        /*0988*/ 	.word	0x000000e8
        /*098c*/ 	.short	0x010a
        /*098e*/ 	.byte	0xff
	.zero		1


	//   ....[138]....
        /*0990*/ 	.word	0x000090e0
        /*0994*/ 	.word	0x00000003
        /*0998*/ 	.word	0x000000d0
        /*099c*/ 	.short	0x010a
        /*099e*/ 	.byte	0xff
	.zero		1


	//   ....[139]....
        /*09a0*/ 	.word	0x00009140
        /*09a4*/ 	.word	0x00000003
        /*09a8*/ 	.word	0x000000d8
        /*09ac*/ 	.short	0x010a
        /*09ae*/ 	.byte	0xff
	.zero		1


	//   ....[140]....
        /*09b0*/ 	.word	0x000091a0
        /*09b4*/ 	.word	0x00000000
        /*09b8*/ 	.word	0x000000d0
        /*09bc*/ 	.short	0x010a
        /*09be*/ 	.byte	0xff
	.zero		1


	//   ....[141]....
        /*09c0*/ 	.word	0x000091f0
        /*09c4*/ 	.word	0x00000000
        /*09c8*/ 	.word	0x000000f0
        /*09cc*/ 	.short	0x010a
        /*09ce*/ 	.byte	0xff
	.zero		1


	//   ....[142]....
        /*09d0*/ 	.word	0x00009240
        /*09d4*/ 	.word	0x00000003
        /*09d8*/ 	.word	0x000000c0
        /*09dc*/ 	.short	0x010a
        /*09de*/ 	.byte	0xff
	.zero		1


	//   ....[143]....
        /*09e0*/ 	.word	0x00009290
        /*09e4*/ 	.word	0x000000cf
        /*09e8*/ 	.word	0x00000110
        /*09ec*/ 	.short	0x010a
        /*09ee*/ 	.byte	0xff
	.zero		1


	//   ....[144]....
        /*09f0*/ 	.word	0x000092e0
        /*09f4*/ 	.word	0x000000d2
        /*09f8*/ 	.word	0x000000c0
        /*09fc*/ 	.short	0x010a
        /*09fe*/ 	.byte	0xff
	.zero		1


	//----- nvinfo : EIATTR_NUM_MBARRIERS
	.align		4
.L_47:
        /*0a00*/ 	.byte	0x03, 0x38
        /*0a02*/ 	.short	0x002e


	//----- nvinfo : EIATTR_EXIT_INSTR_OFFSETS
	.align		4
        /*0a04*/ 	.byte	0x04, 0x1c
        /*0a06*/ 	.short	(.L_49 - .L_48)


	//   ....[0]....
.L_48:
        /*0a08*/ 	.word	0x00002a50


	//   ....[1]....
        /*0a0c*/ 	.word	0x00002f40


	//   ....[2]....
        /*0a10*/ 	.word	0x00002fa0


	//   ....[3]....
        /*0a14*/ 	.word	0x00003db0


	//   ....[4]....
        /*0a18*/ 	.word	0x00004ac0


	//   ....[5]....
        /*0a1c*/ 	.word	0x00004b00


	//   ....[6]....
        /*0a20*/ 	.word	0x000086a0


	//----- nvinfo : EIATTR_MAX_THREADS
	.align		4
.L_49:
        /*0a24*/ 	.byte	0x04, 0x05
        /*0a26*/ 	.short	(.L_51 - .L_50)
.L_50:
        /*0a28*/ 	.word	0x00000100
        /*0a2c*/ 	.word	0x00000001
        /*0a30*/ 	.word	0x00000001


	//----- nvinfo : EIATTR_CRS_STACK_SIZE
	.align		4
.L_51:
        /*0a34*/ 	.byte	0x04, 0x1e
        /*0a36*/ 	.short	(.L_53 - .L_52)
.L_52:
        /*0a38*/ 	.word	0x00000000


	//----- nvinfo : EIATTR_CBANK_PARAM_SIZE
	.align		4
.L_53:
        /*0a3c*/ 	.byte	0x03, 0x19
        /*0a3e*/ 	.short	0x0800


	//----- nvinfo : EIATTR_PARAM_CBANK
	.align		4
        /*0a40*/ 	.byte	0x04, 0x0a
        /*0a42*/ 	.short	(.L_55 - .L_54)
	.align		4
.L_54:
        /*0a44*/ 	.word	index@(.nv.constant0._ZN7cutlass13device_kernelINS_4gemm6kernel13GemmUniversalIN4cute5tupleIJiiiiEEENS1_10collective13CollectiveMmaINS1_35MainloopSm100TmaUmmaWarpSpecializedILi12ELi2ELi4ENS5_IJNS4_1CILi1EEESB_SB_EEEEENS5_IJNSA_ILi128EEESE_NSA_ILi64EEEEEENS_12float_e4m3_tENS5_IJlSB_lEEENS_12float_e5m2_tENS5_IJSB_llEEENS4_8TiledMMAINS4_8MMA_AtomIJNS4_10MMA_TraitsINS4_19SM100_MMA_F8F6F4_SSEJSH_SJ_fSE_SE_NS4_17integral_constantINS4_4UMMA5MajorELSR_0EEENSP_ISR_LSR_1EEENSP_INSQ_7ScaleInELSU_0EEESV_EEEEEENS4_6LayoutISC_NS5_IJNSA_ILi0EEESZ_SZ_EEEEENS5_IJNS4_10UnderscoreES12_S12_EEEEENS4_13SM90_TMA_LOADENS4_14ComposedLayoutINS4_7SwizzleILi2ELi4ELi3EEENS4_18smem_ptr_flag_bitsILi8EEENSY_INS5_IJNSA_ILi8EEESF_EEENS5_IJSF_SB_EEEEEEEvNS4_8identityES15_NS16_INS17_ILi3ELi4ELi3EEES1A_NSY_INS5_IJSE_S1B_EEENS5_IJSB_SE_EEEEEEEvS1G_EENS_8epilogue10collective18CollectiveEpilogueINS1N_23Sm100TmaWarpSpecializedILi2ELi2ELi64ELb0ELb0EEEJSG_NS5_IJNSY_ISE_SB_EENSY_ISF_SB_EEEEESH_SI_SH_SI_NS1N_6fusion15FusionCallbacksIS1R_NS1V_17LinearCombinationISH_fSH_fLNS_15FloatRoundStyleE2EEESG_S1U_JEEENS4_5SM1004TMEM4LOAD26SM100_TMEM_LOAD_32dp32b64xES15_S1F_NS4_39AutoVectorizingCopyWithAssumedAlignmentILi128EEENS4_14SM90_TMA_STOREES1F_S26_S26_EEEvvEEEEvNT_6ParamsE)
        /*0a48*/ 	.short	0x0380
        /*0a4a*/ 	.short	0x0800


	//----- nvinfo : EIATTR_SW_WAR
	.align		4
.L_55:
        /*0a4c*/ 	.byte	0x04, 0x36
        /*0a4e*/ 	.short	(.L_57 - .L_56)
.L_56:
        /*0a50*/ 	.word	0x00000008
.L_57:


//--------------------- .nv.callgraph             --------------------------
	.section	.nv.callgraph,"",@"SHT_CUDA_CALLGRAPH"
	.align	4
	.sectionentsize	8
	.align		4
        /*0000*/ 	.word	0x00000000
	.align		4
        /*0004*/ 	.word	0xffffffff
	.align		4
        /*0008*/ 	.word	index@(_ZN7cutlass13device_kernelINS_4gemm6kernel13GemmUniversalIN4cute5tupleIJiiiiEEENS1_10collective13CollectiveMmaINS1_35MainloopSm100TmaUmmaWarpSpecializedILi12ELi2ELi4ENS5_IJNS4_1CILi1EEESB_SB_EEEEENS5_IJNSA_ILi128EEESE_NSA_ILi64EEEEEENS_12float_e4m3_tENS5_IJlSB_lEEENS_12float_e5m2_tENS5_IJSB_llEEENS4_8TiledMMAINS4_8MMA_AtomIJNS4_10MMA_TraitsINS4_19SM100_MMA_F8F6F4_SSEJSH_SJ_fSE_SE_NS4_17integral_constantINS4_4UMMA5MajorELSR_0EEENSP_ISR_LSR_1EEENSP_INSQ_7ScaleInELSU_0EEESV_EEEEEENS4_6LayoutISC_NS5_IJNSA_ILi0EEESZ_SZ_EEEEENS5_IJNS4_10UnderscoreES12_S12_EEEEENS4_13SM90_TMA_LOADENS4_14ComposedLayoutINS4_7SwizzleILi2ELi4ELi3EEENS4_18smem_ptr_flag_bitsILi8EEENSY_INS5_IJNSA_ILi8EEESF_EEENS5_IJSF_SB_EEEEEEEvNS4_8identityES15_NS16_INS17_ILi3ELi4ELi3EEES1A_NSY_INS5_IJSE_S1B_EEENS5_IJSB_SE_EEEEEEEvS1G_EENS_8epilogue10collective18CollectiveEpilogueINS1N_23Sm100TmaWarpSpecializedILi2ELi2ELi64ELb0ELb0EEEJSG_NS5_IJNSY_ISE_SB_EENSY_ISF_SB_EEEEESH_SI_SH_SI_NS1N_6fusion15FusionCallbacksIS1R_NS1V_17LinearCombinationISH_fSH_fLNS_15FloatRoundStyleE2EEESG_S1U_JEEENS4_5SM1004TMEM4LOAD26SM100_TMEM_LOAD_32dp32b64xES15_S1F_NS4_39AutoVectorizingCopyWithAssumedAlignmentILi128EEENS4_14SM90_TMA_STOREES1F_S26_S26_EEEvvEEEEvNT_6ParamsE)
	.align		4
        /*000c*/ 	.word	index@(__assertfail)
	.align		4
        /*0010*/ 	.word	0x00000000
	.align		4
        /*0014*/ 	.word	0xfffffffe
	.align		4
        /*0018*/ 	.word	0x00000000
	.align		4
        /*001c*/ 	.word	0xfffffffd
	.align		4
        /*0020*/ 	.word	0x00000000
	.align		4
        /*0024*/ 	.word	0xfffffffc


//--------------------- .nv.constant4             --------------------------
	.section	.nv.constant4,"a",@progbits
	.align	8
	.align		8
.nv.constant4:
        /*0000*/ 	.dword	__assertfail
	.align		8
        /*0008*/ 	.dword	__unnamed_1
	.align		8
        /*0010*/ 	.dword	__unnamed_2
	.align		8
        /*0018*/ 	.dword	_ZN40_INTERNAL_e5347aaa_4_k_cu_c8b1bc9d_381814cuda3std3__45__cpo5beginE
	.align		8
        /*0020*/ 	.dword	_ZN40_INTERNAL_e5347aaa_4_k_cu_c8b1bc9d_381814cuda3std3__45__cpo3endE
	.align		8
        /*0028*/ 	.dword	_ZN40_INTERNAL_e5347aaa_4_k_cu_c8b1bc9d_381814cuda3std3__45__cpo6cbeginE
	.align		8
        /*0030*/ 	.dword	_ZN40_INTERNAL_e5347aaa_4_k_cu_c8b1bc9d_381814cuda3std3__45__cpo4cendE
	.align		8
        /*0038*/ 	.dword	_ZN40_INTERNAL_e5347aaa_4_k_cu_c8b1bc9d_381814cuda3std3__442_GLOBAL__N__e5347aaa_4_k_cu_c8b1bc9d_381816ignoreE
	.align		8
        /*0040*/ 	.dword	_ZN40_INTERNAL_e5347aaa_4_k_cu_c8b1bc9d_381814cuda3std3__419piecewise_constructE
	.align		8
        /*0048*/ 	.dword	_ZN40_INTERNAL_e5347aaa_4_k_cu_c8b1bc9d_381814cuda3std3__48in_placeE
	.align		8
        /*0050*/ 	.dword	_ZN40_INTERNAL_e5347aaa_4_k_cu_c8b1bc9d_381814cuda3std6ranges3__45__cpo4swapE
	.align		8
        /*0058*/ 	.dword	_ZN40_INTERNAL_e5347aaa_4_k_cu_c8b1bc9d_381814cuda3std6ranges3__45__cpo9iter_moveE
	.align		8
        /*0060*/ 	.dword	_ZN40_INTERNAL_e5347aaa_4_k_cu_c8b1bc9d_381814cute7productE
	.align		8
        /*0068*/ 	.dword	_ZN40_INTERNAL_e5347aaa_4_k_cu_c8b1bc9d_381814cute1_E
	.align		8
        /*0070*/ 	.dword	$str$25
	.align		8
        /*0078*/ 	.dword	$str$26
	.align		8
        /*0080*/ 	.dword	$str$27
	.align		8
        /*0088*/ 	.dword	$str$28


//--------------------- .text._ZN7cutlass13device_kernelINS_4gemm6kernel13GemmUniversalIN4cute5tupleIJiiiiEEENS1_10collective13CollectiveMmaINS1_35MainloopSm100TmaUmmaWarpSpecializedILi12ELi2ELi4ENS5_IJNS4_1CILi1EEESB_SB_EEEEENS5_IJNSA_ILi128EEESE_NSA_ILi64EEEEEENS_12float_e4m3_tENS5_IJlSB_lEEENS_12float_e5m2_tENS5_IJSB_llEEENS4_8TiledMMAINS4_8MMA_AtomIJNS4_10MMA_TraitsINS4_19SM100_MMA_F8F6F4_SSEJSH_SJ_fSE_SE_NS4_17integral_constantINS4_4UMMA5MajorELSR_0EEENSP_ISR_LSR_1EEENSP_INSQ_7ScaleInELSU_0EEESV_EEEEEENS4_6LayoutISC_NS5_IJNSA_ILi0EEESZ_SZ_EEEEENS5_IJNS4_10UnderscoreES12_S12_EEEEENS4_13SM90_TMA_LOADENS4_14ComposedLayoutINS4_7SwizzleILi2ELi4ELi3EEENS4_18smem_ptr_flag_bitsILi8EEENSY_INS5_IJNSA_ILi8EEESF_EEENS5_IJSF_SB_EEEEEEEvNS4_8identityES15_NS16_INS17_ILi3ELi4ELi3EEES1A_NSY_INS5_IJSE_S1B_EEENS5_IJSB_SE_EEEEEEEvS1G_EENS_8epilogue10collective18CollectiveEpilogueINS1N_23Sm100TmaWarpSpecializedILi2ELi2ELi64ELb0ELb0EEEJSG_NS5_IJNSY_ISE_SB_EENSY_ISF_SB_EEEEESH_SI_SH_SI_NS1N_6fusion15FusionCallbacksIS1R_NS1V_17LinearCombinationISH_fSH_fLNS_15FloatRoundStyleE2EEESG_S1U_JEEENS4_5SM1004TMEM4LOAD26SM100_TMEM_LOAD_32dp32b64xES15_S1F_NS4_39AutoVectorizingCopyWithAssumedAlignmentILi128EEENS4_14SM90_TMA_STOREES1F_S26_S26_EEEvvEEEEvNT_6ParamsE --------------------------
	.section	.text._ZN7cutlass13device_kernelINS_4gemm6kernel13GemmUniversalIN4cute5tupleIJiiiiEEENS1_10collective13CollectiveMmaINS1_35MainloopSm100TmaUmmaWarpSpecializedILi12ELi2ELi4ENS5_IJNS4_1CILi1EEESB_SB_EEEEENS5_IJNSA_ILi128EEESE_NSA_ILi64EEEEEENS_12float_e4m3_tENS5_IJlSB_lEEENS_12float_e5m2_tENS5_IJSB_llEEENS4_8TiledMMAINS4_8MMA_AtomIJNS4_10MMA_TraitsINS4_19SM100_MMA_F8F6F4_SSEJSH_SJ_fSE_SE_NS4_17integral_constantINS4_4UMMA5MajorELSR_0EEENSP_ISR_LSR_1EEENSP_INSQ_7ScaleInELSU_0EEESV_EEEEEENS4_6LayoutISC_NS5_IJNSA_ILi0EEESZ_SZ_EEEEENS5_IJNS4_10UnderscoreES12_S12_EEEEENS4_13SM90_TMA_LOADENS4_14ComposedLayoutINS4_7SwizzleILi2ELi4ELi3EEENS4_18smem_ptr_flag_bitsILi8EEENSY_INS5_IJNSA_ILi8EEESF_EEENS5_IJSF_SB_EEEEEEEvNS4_8identityES15_NS16_INS17_ILi3ELi4ELi3EEES1A_NSY_INS5_IJSE_S1B_EEENS5_IJSB_SE_EEEEEEEvS1G_EENS_8epilogue10collective18CollectiveEpilogueINS1N_23Sm100TmaWarpSpecializedILi2ELi2ELi64ELb0ELb0EEEJSG_NS5_IJNSY_ISE_SB_EENSY_ISF_SB_EEEEESH_SI_SH_SI_NS1N_6fusion15FusionCallbacksIS1R_NS1V_17LinearCombinationISH_fSH_fLNS_15FloatRoundStyleE2EEESG_S1U_JEEENS4_5SM1004TMEM4LOAD26SM100_TMEM_LOAD_32dp32b64xES15_S1F_NS4_39AutoVectorizingCopyWithAssumedAlignmentILi128EEENS4_14SM90_TMA_STOREES1F_S26_S26_EEEvvEEEEvNT_6ParamsE,"ax",@progbits
	.align	128
.text._ZN7cutlass13device_kernelINS_4gemm6kernel13GemmUniversalIN4cute5tupleIJiiiiEEENS1_10collective13CollectiveMmaINS1_35MainloopSm100TmaUmmaWarpSpecializedILi12ELi2ELi4ENS5_IJNS4_1CILi1EEESB_SB_EEEEENS5_IJNSA_ILi128EEESE_NSA_ILi64EEEEEENS_12float_e4m3_tENS5_IJlSB_lEEENS_12float_e5m2_tENS5_IJSB_llEEENS4_8TiledMMAINS4_8MMA_AtomIJNS4_10MMA_TraitsINS4_19SM100_MMA_F8F6F4_SSEJSH_SJ_fSE_SE_NS4_17integral_constantINS4_4UMMA5MajorELSR_0EEENSP_ISR_LSR_1EEENSP_INSQ_7ScaleInELSU_0EEESV_EEEEEENS4_6LayoutISC_NS5_IJNSA_ILi0EEESZ_SZ_EEEEENS5_IJNS4_10UnderscoreES12_S12_EEEEENS4_13SM90_TMA_LOADENS4_14ComposedLayoutINS4_7SwizzleILi2ELi4ELi3EEENS4_18smem_ptr_flag_bitsILi8EEENSY_INS5_IJNSA_ILi8EEESF_EEENS5_IJSF_SB_EEEEEEEvNS4_8identityES15_NS16_INS17_ILi3ELi4ELi3EEES1A_NSY_INS5_IJSE_S1B_EEENS5_IJSB_SE_EEEEEEEvS1G_EENS_8epilogue10collective18CollectiveEpilogueINS1N_23Sm100TmaWarpSpecializedILi2ELi2ELi64ELb0ELb0EEEJSG_NS5_IJNSY_ISE_SB_EENSY_ISF_SB_EEEEESH_SI_SH_SI_NS1N_6fusion15FusionCallbacksIS1R_NS1V_17LinearCombinationISH_fSH_fLNS_15FloatRoundStyleE2EEESG_S1U_JEEENS4_5SM1004TMEM4LOAD26SM100_TMEM_LOAD_32dp32b64xES15_S1F_NS4_39AutoVectorizingCopyWithAssumedAlignmentILi128EEENS4_14SM90_TMA_STOREES1F_S26_S26_EEEvvEEEEvNT_6ParamsE:
        .type           _ZN7cutlass13device_kernelINS_4gemm6kernel13GemmUniversalIN4cute5tupleIJiiiiEEENS1_10collective13CollectiveMmaINS1_35MainloopSm100TmaUmmaWarpSpecializedILi12ELi2ELi4ENS5_IJNS4_1CILi1EEESB_SB_EEEEENS5_IJNSA_ILi128EEESE_NSA_ILi64EEEEEENS_12float_e4m3_tENS5_IJlSB_lEEENS_12float_e5m2_tENS5_IJSB_llEEENS4_8TiledMMAINS4_8MMA_AtomIJNS4_10MMA_TraitsINS4_19SM100_MMA_F8F6F4_SSEJSH_SJ_fSE_SE_NS4_17integral_constantINS4_4UMMA5MajorELSR_0EEENSP_ISR_LSR_1EEENSP_INSQ_7ScaleInELSU_0EEESV_EEEEEENS4_6LayoutISC_NS5_IJNSA_ILi0EEESZ_SZ_EEEEENS5_IJNS4_10UnderscoreES12_S12_EEEEENS4_13SM90_TMA_LOADENS4_14ComposedLayoutINS4_7SwizzleILi2ELi4ELi3EEENS4_18smem_ptr_flag_bitsILi8EEENSY_INS5_IJNSA_ILi8EEESF_EEENS5_IJSF_SB_EEEEEEEvNS4_8identityES15_NS16_INS17_ILi3ELi4ELi3EEES1A_NSY_INS5_IJSE_S1B_EEENS5_IJSB_SE_EEEEEEEvS1G_EENS_8epilogue10collective18CollectiveEpilogueINS1N_23Sm100TmaWarpSpecializedILi2ELi2ELi64ELb0ELb0EEEJSG_NS5_IJNSY_ISE_SB_EENSY_ISF_SB_EEEEESH_SI_SH_SI_NS1N_6fusion15FusionCallbacksIS1R_NS1V_17LinearCombinationISH_fSH_fLNS_15FloatRoundStyleE2EEESG_S1U_JEEENS4_5SM1004TMEM4LOAD26SM100_TMEM_LOAD_32dp32b64xES15_S1F_NS4_39AutoVectorizingCopyWithAssumedAlignmentILi128EEENS4_14SM90_TMA_STOREES1F_S26_S26_EEEvvEEEEvNT_6ParamsE,@function
        .size           _ZN7cutlass13device_kernelINS_4gemm6kernel13GemmUniversalIN4cute5tupleIJiiiiEEENS1_10collective13CollectiveMmaINS1_35MainloopSm100TmaUmmaWarpSpecializedILi12ELi2ELi4ENS5_IJNS4_1CILi1EEESB_SB_EEEEENS5_IJNSA_ILi128EEESE_NSA_ILi64EEEEEENS_12float_e4m3_tENS5_IJlSB_lEEENS_12float_e5m2_tENS5_IJSB_llEEENS4_8TiledMMAINS4_8MMA_AtomIJNS4_10MMA_TraitsINS4_19SM100_MMA_F8F6F4_SSEJSH_SJ_fSE_SE_NS4_17integral_constantINS4_4UMMA5MajorELSR_0EEENSP_ISR_LSR_1EEENSP_INSQ_7ScaleInELSU_0EEESV_EEEEEENS4_6LayoutISC_NS5_IJNSA_ILi0EEESZ_SZ_EEEEENS5_IJNS4_10UnderscoreES12_S12_EEEEENS4_13SM90_TMA_LOADENS4_14ComposedLayoutINS4_7SwizzleILi2ELi4ELi3EEENS4_18smem_ptr_flag_bitsILi8EEENSY_INS5_IJNSA_ILi8EEESF_EEENS5_IJSF_SB_EEEEEEEvNS4_8identityES15_NS16_INS17_ILi3ELi4ELi3EEES1A_NSY_INS5_IJSE_S1B_EEENS5_IJSB_SE_EEEEEEEvS1G_EENS_8epilogue10collective18CollectiveEpilogueINS1N_23Sm100TmaWarpSpecializedILi2ELi2ELi64ELb0ELb0EEEJSG_NS5_IJNSY_ISE_SB_EENSY_ISF_SB_EEEEESH_SI_SH_SI_NS1N_6fusion15FusionCallbacksIS1R_NS1V_17LinearCombinationISH_fSH_fLNS_15FloatRoundStyleE2EEESG_S1U_JEEENS4_5SM1004TMEM4LOAD26SM100_TMEM_LOAD_32dp32b64xES15_S1F_NS4_39AutoVectorizingCopyWithAssumedAlignmentILi128EEENS4_14SM90_TMA_STOREES1F_S26_S26_EEEvvEEEEvNT_6ParamsE,(.L_x_168 - _ZN7cutlass13device_kernelINS_4gemm6kernel13GemmUniversalIN4cute5tupleIJiiiiEEENS1_10collective13CollectiveMmaINS1_35MainloopSm100TmaUmmaWarpSpecializedILi12ELi2ELi4ENS5_IJNS4_1CILi1EEESB_SB_EEEEENS5_IJNSA_ILi128EEESE_NSA_ILi64EEEEEENS_12float_e4m3_tENS5_IJlSB_lEEENS_12float_e5m2_tENS5_IJSB_llEEENS4_8TiledMMAINS4_8MMA_AtomIJNS4_10MMA_TraitsINS4_19SM100_MMA_F8F6F4_SSEJSH_SJ_fSE_SE_NS4_17integral_constantINS4_4UMMA5MajorELSR_0EEENSP_ISR_LSR_1EEENSP_INSQ_7ScaleInELSU_0EEESV_EEEEEENS4_6LayoutISC_NS5_IJNSA_ILi0EEESZ_SZ_EEEEENS5_IJNS4_10UnderscoreES12_S12_EEEEENS4_13SM90_TMA_LOADENS4_14ComposedLayoutINS4_7SwizzleILi2ELi4ELi3EEENS4_18smem_ptr_flag_bitsILi8EEENSY_INS5_IJNSA_ILi8EEESF_EEENS5_IJSF_SB_EEEEEEEvNS4_8identityES15_NS16_INS17_ILi3ELi4ELi3EEES1A_NSY_INS5_IJSE_S1B_EEENS5_IJSB_SE_EEEEEEEvS1G_EENS_8epilogue10collective18CollectiveEpilogueINS1N_23Sm100TmaWarpSpecializedILi2ELi2ELi64ELb0ELb0EEEJSG_NS5_IJNSY_ISE_SB_EENSY_ISF_SB_EEEEESH_SI_SH_SI_NS1N_6fusion15FusionCallbacksIS1R_NS1V_17LinearCombinationISH_fSH_fLNS_15FloatRoundStyleE2EEESG_S1U_JEEENS4_5SM1004TMEM4LOAD26SM100_TMEM_LOAD_32dp32b64xES15_S1F_NS4_39AutoVectorizingCopyWithAssumedAlignmentILi128EEENS4_14SM90_TMA_STOREES1F_S26_S26_EEEvvEEEEvNT_6ParamsE)
        .other          _ZN7cutlass13device_kernelINS_4gemm6kernel13GemmUniversalIN4cute5tupleIJiiiiEEENS1_10collective13CollectiveMmaINS1_35MainloopSm100TmaUmmaWarpSpecializedILi12ELi2ELi4ENS5_IJNS4_1CILi1EEESB_SB_EEEEENS5_IJNSA_ILi128EEESE_NSA_ILi64EEEEEENS_12float_e4m3_tENS5_IJlSB_lEEENS_12float_e5m2_tENS5_IJSB_llEEENS4_8TiledMMAINS4_8MMA_AtomIJNS4_10MMA_TraitsINS4_19SM100_MMA_F8F6F4_SSEJSH_SJ_fSE_SE_NS4_17integral_constantINS4_4UMMA5MajorELSR_0EEENSP_ISR_LSR_1EEENSP_INSQ_7ScaleInELSU_0EEESV_EEEEEENS4_6LayoutISC_NS5_IJNSA_ILi0EEESZ_SZ_EEEEENS5_IJNS4_10UnderscoreES12_S12_EEEEENS4_13SM90_TMA_LOADENS4_14ComposedLayoutINS4_7SwizzleILi2ELi4ELi3EEENS4_18smem_ptr_flag_bitsILi8EEENSY_INS5_IJNSA_ILi8EEESF_EEENS5_IJSF_SB_EEEEEEEvNS4_8identityES15_NS16_INS17_ILi3ELi4ELi3EEES1A_NSY_INS5_IJSE_S1B_EEENS5_IJSB_SE_EEEEEEEvS1G_EENS_8epilogue10collective18CollectiveEpilogueINS1N_23Sm100TmaWarpSpecializedILi2ELi2ELi64ELb0ELb0EEEJSG_NS5_IJNSY_ISE_SB_EENSY_ISF_SB_EEEEESH_SI_SH_SI_NS1N_6fusion15FusionCallbacksIS1R_NS1V_17LinearCombinationISH_fSH_fLNS_15FloatRoundStyleE2EEESG_S1U_JEEENS4_5SM1004TMEM4LOAD26SM100_TMEM_LOAD_32dp32b64xES15_S1F_NS4_39AutoVectorizingCopyWithAssumedAlignmentILi128EEENS4_14SM90_TMA_STOREES1F_S26_S26_EEEvvEEEEvNT_6ParamsE,@"STO_CUDA_ENTRY STV_DEFAULT"
_ZN7cutlass13device_kernelINS_4gemm6kernel13GemmUniversalIN4cute5tupleIJiiiiEEENS1_10collective13CollectiveMmaINS1_35MainloopSm100TmaUmmaWarpSpecializedILi12ELi2ELi4ENS5_IJNS4_1CILi1EEESB_SB_EEEEENS5_IJNSA_ILi128EEESE_NSA_ILi64EEEEEENS_12float_e4m3_tENS5_IJlSB_lEEENS_12float_e5m2_tENS5_IJSB_llEEENS4_8TiledMMAINS4_8MMA_AtomIJNS4_10MMA_TraitsINS4_19SM100_MMA_F8F6F4_SSEJSH_SJ_fSE_SE_NS4_17integral_constantINS4_4UMMA5MajorELSR_0EEENSP_ISR_LSR_1EEENSP_INSQ_7ScaleInELSU_0EEESV_EEEEEENS4_6LayoutISC_NS5_IJNSA_ILi0EEESZ_SZ_EEEEENS5_IJNS4_10UnderscoreES12_S12_EEEEENS4_13SM90_TMA_LOADENS4_14ComposedLayoutINS4_7SwizzleILi2ELi4ELi3EEENS4_18smem_ptr_flag_bitsILi8EEENSY_INS5_IJNSA_ILi8EEESF_EEENS5_IJSF_SB_EEEEEEEvNS4_8identityES15_NS16_INS17_ILi3ELi4ELi3EEES1A_NSY_INS5_IJSE_S1B_EEENS5_IJSB_SE_EEEEEEEvS1G_EENS_8epilogue10collective18CollectiveEpilogueINS1N_23Sm100TmaWarpSpecializedILi2ELi2ELi64ELb0ELb0EEEJSG_NS5_IJNSY_ISE_SB_EENSY_ISF_SB_EEEEESH_SI_SH_SI_NS1N_6fusion15FusionCallbacksIS1R_NS1V_17LinearCombinationISH_fSH_fLNS_15FloatRoundStyleE2EEESG_S1U_JEEENS4_5SM1004TMEM4LOAD26SM100_TMEM_LOAD_32dp32b64xES15_S1F_NS4_39AutoVectorizingCopyWithAssumedAlignmentILi128EEENS4_14SM90_TMA_STOREES1F_S26_S26_EEEvvEEEEvNT_6ParamsE:
[----:B------:R-:W1:Y:S01]  /*0000*/  LDC R1, c[0x0][0x37c] ;  /* 0x0000df00ff017b82 */ /* 0x000e620000000800 */
[----:B------:R-:W2:Y:S01]  /*0010*/  S2R R189, SR_TID.X ;  /* 0x0000000000bd7919 */ /* 0x000ea20000002100 */
[----:B------:R-:W3:Y:S01]  /*0020*/  LDCU.64 UR4, c[0x0][0x890] ;  /* 0x00011200ff0477ac */ /* 0x000ee20008000a00 */
[----:B------:R-:W-:Y:S02]  /*0030*/  PRMT R171, RZ, 0x7610, R171 ;  /* 0x00007610ffab7816 */ /* 0x000fe400000000ab */
[----:B------:R-:W-:Y:S01]  /*0040*/  ELECT P5, URZ, PT ;  /* 0x0000000000ff782f */ /* 0x000fe200038a0000 */
[----:B------:R-:W4:Y:S01]  /*0050*/  LDCU.64 UR46, c[0x0][0x358] ;  /* 0x00006b00ff2e77ac */ /* 0x000f220008000a00 */
[----:B---3--:R-:W-:-:S04]  /*0060*/  UISETP.NE.U32.AND UP0, UPT, UR4, URZ, UPT ;  /* 0x000000ff0400728c */ /* 0x008fc8000bf05070 */
[----:B------:R-:W-:Y:S01]  /*0070*/  UISETP.NE.AND.EX UP0, UPT, UR5, URZ, UPT, UP0 ;  /* 0x000000ff0500728c */ /* 0x000fe2000bf05300 */
[----:B--2---:R-:W-:-:S05]  /*0080*/  SHF.R.U32.HI R173, RZ, 0x5, R189 ;  /* 0x00000005ffad7819 */ /* 0x004fca00000116bd */
[----:B------:R-:W2:Y:S02]  /*0090*/  SHFL.IDX PT, R0, R173, RZ, 0x1f ;  /* 0x00001fffad007589 */ /* 0x000ea400000e0000 */
[----:B--2---:R-:W-:Y:S01]  /*00a0*/  R2UR UR8, R0 ;  /* 0x00000000000872ca */ /* 0x004fe200000e0000 */
[----:B-1--4-:R-:W-:-:S14]  /*00b0*/  BRA.U UP0, `(.L_x_0) ;  /* 0x00000001002c7547 */ /* 0x012fdc000b800000 */
[----:B------:R-:W1:Y:S02]  /*00c0*/  LDCU.64 UR6, c[0x0][0x888] ;  /* 0x00011100ff0677ac */ /* 0x000e640008000a00 */
[----:B-1----:R-:W-:-:S04]  /*00d0*/  UISETP.NE.U32.AND UP0, UPT, UR6, URZ, UPT ;  /* 0x000000ff0600728c */ /* 0x002fc8000bf05070 */
[----:B------:R-:W-:-:S09]  /*00e0*/  UISETP.NE.AND.EX UP0, UPT, UR7, URZ, UPT, UP0 ;  /* 0x000000ff0700728c */ /* 0x000fd2000bf05300 */
[----:B------:R-:W-:Y:S05]  /*00f0*/  BRA.U !UP0, `(.L_x_1) ;  /* 0x0000000108107547 */ /* 0x000fea000b800000 */
[----:B------:R-:W1:Y:S02]  /*0100*/  LDC.64 R2, c[0x0][0x888] ;  /* 0x00022200ff027b82 */ /* 0x000e640000000a00 */
[----:B-1----:R1:W5:Y:S01]  /*0110*/  LDG.E R81, desc[UR46][R2.64] ;  /* 0x0000002e02517981 */ /* 0x002362000c1e1900 */
[----:B------:R-:W-:Y:S01]  /*0120*/  HFMA2 R171, -RZ, RZ, 0, 5.9604644775390625e-08 ;  /* 0x00000001ffab7431 */ /* 0x000fe200000001ff */
[----:B------:R-:W-:Y:S05]  /*0130*/  BRA `(.L_x_0) ;  /* 0x00000000000c7947 */ /* 0x000fea0003800000 */
.L_x_1:
[----:B------:R-:W1:Y:S01]  /*0140*/  LDCU UR6, c[0x0][0x880] ;  /* 0x00011000ff0677ac */ /* 0x000e620008000800 */
[----:B------:R-:W-:Y:S01]  /*0150*/  HFMA2 R171, -RZ, RZ, 0, 5.9604644775390625e-08 ;  /* 0x00000001ffab7431 */ /* 0x000fe200000001ff */
[----:B-1----:R-:W-:-:S07]  /*0160*/  MOV R81, UR6 ;  /* 0x0000000600517c02 */ /* 0x002fce0008000f00 */
.L_x_0:
[----:B------:R-:W2:Y:S02]  /*0170*/  LDCU.64 UR6, c[0x0][0x8b0] ;  /* 0x00011600ff0677ac */ /* 0x000ea40008000a00 */
[----:B--2---:R-:W-:-:S04]  /*0180*/  UISETP.NE.U32.AND UP0, UPT, UR6, URZ, UPT ;  /* 0x000000ff0600728c */ /* 0x004fc8000bf05070 */
[----:B------:R-:W-:-:S09]  /*0190*/  UISETP.NE.AND.EX UP0, UPT, UR7, URZ, UPT, UP0 ;  /* 0x000000ff0700728c */ /* 0x000fd2000bf05300 */
[----:B------:R-:W-:Y:S05]  /*01a0*/  BRA.U UP0, `(.L_x_2) ;  /* 0x0000000100247547 */ /* 0x000fea000b800000 */
[----:B------:R-:W2:Y:S02]  /*01b0*/  LDCU.64 UR6, c[0x0][0x8a8] ;  /* 0x00011500ff0677ac */ /* 0x000ea40008000a00 */
[----:B--2---:R-:W-:-:S04]  /*01c0*/  UISETP.NE.U32.AND UP0, UPT, UR6, URZ, UPT ;  /* 0x000000ff0600728c */ /* 0x004fc8000bf05070 */
[----:B------:R-:W-:-:S09]  /*01d0*/  UISETP.NE.AND.EX UP0, UPT, UR7, URZ, UPT, UP0 ;  /* 0x000000ff0700728c */ /* 0x000fd2000bf05300 */
[----:B------:R-:W-:Y:S05]  /*01e0*/  BRA.U !UP0, `(.L_x_3) ;  /* 0x00000001080c7547 */ /* 0x000fea000b800000 */
[----:B------:R-:W2:Y:S02]  /*01f0*/  LDC.64 R78, c[0x0][0x8a8] ;  /* 0x00022a00ff4e7b82 */ /* 0x000ea40000000a00 */
[----:B--2---:R2:W5:Y:S01]  /*0200*/  LDG.E R78, desc[UR46][R78.64] ;  /* 0x0000002e4e4e7981 */ /* 0x004562000c1e1900 */
[----:B------:R-:W-:Y:S05]  /*0210*/  BRA `(.L_x_2) ;  /* 0x0000000000087947 */ /* 0x000fea0003800000 */
.L_x_3:
[----:B------:R-:W2:Y:S02]  /*0220*/  LDCU UR6, c[0x0][0x8a0] ;  /* 0x00011400ff0677ac */ /* 0x000ea40008000800 */
[----:B--2---:R-:W-:Y:S02]  /*0230*/  MOV R78, UR6 ;  /* 0x00000006004e7c02 */ /* 0x004fe40008000f00 */
.L_x_2:
[----:B------:R-:W-:Y:S01]  /*0240*/  IMAD.U32 R0, RZ, RZ, UR8 ;  /* 0x00000008ff007e24 */ /* 0x000fe2000f8e00ff */
[----:B------:R-:W-:Y:S04]  /*0250*/  BSSY.RECONVERGENT B0, `(.L_x_4) ;  /* 0x000000c000007945 */ /* 0x000fe80003800200 */
[C---:B------:R-:W-:Y:S02]  /*0260*/  ISETP.NE.OR P1, PT, R0.reuse, 0x1, !P5 ;  /* 0x000000010000780c */ /* 0x040fe40006f25670 */
[----:B------:R-:W-:-:S11]  /*0270*/  ISETP.NE.OR P0, PT, R0, 0x3, !P5 ;  /* 0x000000030000780c */ /* 0x000fd60006f05670 */
[----:B------:R-:W-:Y:S05]  /*0280*/  @P1 BRA `(.L_x_5) ;  /* 0x0000000000201947 */ /* 0x000fea0003800000 */
[----:B------:R-:W3:Y:S02]  /*0290*/  LDCU.64 UR6, c[0x0][0x348] ;  /* 0x00006900ff0677ac */ /* 0x000ee40008000a00 */
[----:B---3--:R-:W-:Y:S02]  /*02a0*/  UIADD3 UR10, UP1, UPT, UR6, 0x80, URZ ;  /* 0x00000080060a7890 */ /* 0x008fe4000ff3e0ff */
[----:B------:R-:W-:Y:S02]  /*02b0*/  UIADD3 UR6, UP0, UPT, UR6, 0x180, URZ ;  /* 0x0000018006067890 */ /* 0x000fe4000ff1e0ff */
[----:B------:R-:W-:Y:S02]  /*02c0*/  UIADD3.X UR11, UPT, UPT, URZ, UR7, URZ, UP1, !UPT ;  /* 0x00000007ff0b7290 */ /* 0x000fe40008ffe4ff */
[----:B------:R-:W-:-:S07]  /*02d0*/  UIADD3.X UR7, UPT, UPT, URZ, UR7, URZ, UP0, !UPT ;  /* 0x00000007ff077290 */ /* 0x000fce00087fe4ff */
[----:B------:R3:W-:Y:S02]  /*02e0*/  UTMACCTL.PF [UR10] ;  /* 0x000000000a0079b9 */ /* 0x0007e40008040000 */
[----:B------:R3:W-:Y:S02]  /*02f0*/  UTMACCTL.PF [UR6] ;  /* 0x00000000060079b9 */ /* 0x0007e40008040000 */
[----:B---3--:R-:W-:Y:S01]  /*0300*/  NOP ;  /* 0x0000000000007918 */ /* 0x008fe20000000000 */
.L_x_5:
[----:B------:R-:W-:Y:S05]  /*0310*/  BSYNC.RECONVERGENT B0 ;  /* 0x0000000000007941 */ /* 0x000fea0003800200 */
.L_x_4:
[----:B------:R-:W-:Y:S04]  /*0320*/  BSSY.RECONVERGENT B0, `(.L_x_6) ;  /* 0x000000a000007945 */ /* 0x000fe80003800200 */
        /* <DEDUP_REMOVED lines=9> */
.L_x_7:
[----:B------:R-:W-:Y:S05]  /*03c0*/  BSYNC.RECONVERGENT B0 ;  /* 0x0000000000007941 */ /* 0x000fea0003800200 */
.L_x_6:
[----:B------:R-:W3:Y:S01]  /*03d0*/  LDCU.64 UR6, c[0x0][0x888] ;  /* 0x00011100ff0677ac */ /* 0x000ee20008000a00 */
[----:B------:R-:W-:Y:S02]  /*03e0*/  UISETP.EQ.U32.AND UP1, UPT, UR4, URZ, UPT ;  /* 0x000000ff0400728c */ /* 0x000fe4000bf22070 */
[----:B------:R-:W-:Y:S02]  /*03f0*/  UPLOP3.LUT UP2, UPT, UPT, UPT, UPT, 0x80, 0x8 ;  /* 0x000000000008789c */ /* 0x000fe40003f4f070 */
[----:B---3--:R-:W-:-:S04]  /*0400*/  UISETP.NE.U32.AND UP0, UPT, UR6, URZ, UPT ;  /* 0x000000ff0600728c */ /* 0x008fc8000bf05070 */
[----:B------:R-:W-:-:S04]  /*0410*/  UISETP.NE.AND.EX UP0, UPT, UR7, URZ, UPT, UP0 ;  /* 0x000000ff0700728c */ /* 0x000fc8000bf05300 */
[----:B------:R-:W-:-:S04]  /*0420*/  UISETP.EQ.OR.EX UP3, UPT, UR5, URZ, !UP0, UP1 ;  /* 0x000000ff0500728c */ /* 0x000fc8000c762710 */
[----:B------:R-:W-:-:S05]  /*0430*/  UP2UR UR50, UPR, URZ, 0x8 ;  /* 0x00000008ff327883 */ /* 0x000fca0008000000 */
[----:B------:R-:W-:Y:S07]  /*0440*/  BRA.U !UP3, `(.L_x_8) ;  /* 0x000000010b207547 */ /* 0x000fee000b800000 */
[----:B------:R-:W-:Y:S01]  /*0450*/  UISETP.NE.U32.AND UP2, UPT, UR4, URZ, UPT ;  /* 0x000000ff0400728c */ /* 0x000fe2000bf45070 */
[----:B-----5:R-:W-:Y:S01]  /*0460*/  FSETP.NEU.AND P0, PT, R81, RZ, PT ;  /* 0x000000ff5100720b */ /* 0x020fe20003f0d000 */
[----:B------:R-:W-:Y:S02]  /*0470*/  USEL UR4, URZ, 0xffffffff, UP0 ;  /* 0xffffffffff047887 */ /* 0x000fe40008000000 */
[----:B------:R-:W-:-:S10]  /*0480*/  UISETP.NE.AND.EX UP2, UPT, UR5, URZ, UPT, UP2 ;  /* 0x000000ff0500728c */ /* 0x000fd4000bf45320 */
[----:B------:R-:W-:Y:S01]  /*0490*/  VOTEU.ANY UP1, P0 ;  /* 0x0000000000ff7886 */ /* 0x000fe20000020100 */
[----:B------:R-:W-:-:S04]  /*04a0*/  @!UP2 USEL UR4, URZ, 0xffffffff, UP1 ;  /* 0xffffffffff04a887 */ /* 0x000fc80008800000 */
[----:B------:R-:W-:-:S04]  /*04b0*/  ULOP3.LUT UR4, UR4, 0x1, URZ, 0xc0, !UPT ;  /* 0x0000000104047892 */ /* 0x000fc8000f8ec0ff */
[----:B------:R-:W-:-:S11]  /*04c0*/  UISETP.NE.U32.AND UP2, UPT, UR4, 0x1, UPT ;  /* 0x000000010400788c */ /* 0x000fd6000bf45070 */
.L_x_8:
[----:B-1----:R-:W1:Y:S01]  /*04d0*/  SHFL.IDX PT, R2, R173, RZ, 0x1f ;  /* 0x00001fffad027589 */ /* 0x002e6200000e0000 */
[----:B------:R-:W-:-:S04]  /*04e0*/  UISETP.NE.AND UP1, UPT, UR8, 0x2, UPT ;  /* 0x000000020800788c */ /* 0x000fc8000bf25270 */
[----:B------:R-:W-:Y:S01]  /*04f0*/  USEL UR6, URZ, 0x1, UP1 ;  /* 0x00000001ff067887 */ /* 0x000fe20008800000 */
[----:B-1----:R-:W-:-:S13]  /*0500*/  ISETP.NE.AND P0, PT, R2, RZ, PT ;  /* 0x000000ff0200720c */ /* 0x002fda0003f05270 */
[----:B------:R-:W-:Y:S05]  /*0510*/  @P0 BRA `(.L_x_9) ;  /* 0x0000000000940947 */ /* 0x000fea0003800000 */
[----:B------:R-:W-:Y:S01]  /*0520*/  ELECT P0, URZ, PT ;  /* 0x0000000000ff782f */ /* 0x000fe20003800000 */
[----:B------:R-:W-:-:S12]  /*0530*/  BSSY.RECONVERGENT B0, `(.L_x_9) ;  /* 0x0000023000007945 */ /* 0x000fd80003800200 */
[----:B------:R-:W-:Y:S05]  /*0540*/  @!P0 BRA `(.L_x_10) ;  /* 0x0000000000848947 */ /* 0x000fea0003800000 */
[----:B------:R-:W1:Y:S01]  /*0550*/  S2UR UR5, SR_CgaCtaId ;  /* 0x00000000000579c3 */ /* 0x000e620000008800 */
[----:B------:R-:W-:Y:S01]  /*0560*/  UMOV UR7, 0x400 ;  /* 0x0000040000077882 */ /* 0x000fe20000000000 */
[----:B------:R-:W-:Y:S02]  /*0570*/  UMOV UR4, 0x1 ;  /* 0x0000000100047882 */ /* 0x000fe40000000000 */
[----:B------:R-:W-:-:S04]  /*0580*/  UIADD3 UR10, UPT, UPT, -UR4, 0x100000, URZ ;  /* 0x00100000040a7890 */ /* 0x000fc8000fffe1ff */
[----:B------:R-:W-:Y:S02]  /*0590*/  USHF.L.U32 UR11, UR10, 0xb, URZ ;  /* 0x0000000b0a0b7899 */ /* 0x000fe400080006ff */
[----:B------:R-:W-:Y:S02]  /*05a0*/  USHF.L.U32 UR10, UR10, 0x1, URZ ;  /* 0x000000010a0a7899 */ /* 0x000fe400080006ff */
[----:B-1----:R-:W-:Y:S01]  /*05b0*/  ULEA UR5, UR5, UR7, 0x18 ;  /* 0x0000000705057291 */ /* 0x002fe2000f8ec0ff */
[----:B------:R-:W1:Y:S11]  /*05c0*/  FENCE.VIEW.ASYNC.S ;  /* 0x00000000000073c6 */ /* 0x000e760000000000 */
[----:B-1----:R1:W3:Y:S01]  /*05d0*/  SYNCS.EXCH.64 URZ, [UR5], UR10 ;  /* 0x0000000a05ff75b2 */ /* 0x0022e20008000100 */
[----:B------:R1:W4:Y:S01]  /*05e0*/  SYNCS.EXCH.64 URZ, [UR5+0x60], UR10 ;  /* 0x0000600a05ff75b2 */ /* 0x0003220008000100 */
[----:B------:R1:W1:Y:S01]  /*05f0*/  SYNCS.EXCH.64 URZ, [UR5+0x8], UR10 ;  /* 0x0000080a05ff75b2 */ /* 0x0002620008000100 */
        /* <DEDUP_REMOVED lines=21> */
[----:B---3--:R-:W-:Y:S01]  /*0750*/  NOP ;  /* 0x0000000000007918 */ /* 0x008fe20000000000 */
.L_x_10:
[----:B-1----:R-:W-:Y:S05]  /*0760*/  BSYNC.RECONVERGENT B0 ;  /* 0x0000000000007941 */ /* 0x002fea0003800200 */
.L_x_9:
[----:B------:R-:W1:Y:S01]  /*0770*/  SHFL.IDX PT, R2, R173, RZ, 0x1f ;  /* 0x00001fffad027589 */ /* 0x000e6200000e0000 */
[----:B------:R-:W-:Y:S01]  /*0780*/  NOP ;  /* 0x0000000000007918 */ /* 0x000fe20000000000 */
[----:B-1----:R-:W-:-:S13]  /*0790*/  ISETP.NE.AND P0, PT, R2, 0x1, PT ;  /* 0x000000010200780c */ /* 0x002fda0003f05270 */
[----:B------:R-:W-:Y:S05]  /*07a0*/  @P0 BRA `(.L_x_11) ;  /* 0x0000000000480947 */ /* 0x000fea0003800000 */
[----:B------:R-:W1:Y:S01]  /*07b0*/  S2UR UR7, SR_CgaCtaId ;  /* 0x00000000000779c3 */ /* 0x000e620000008800 */
[----:B------:R-:W-:Y:S01]  /*07c0*/  UMOV UR9, 0x400 ;  /* 0x0000040000097882 */ /* 0x000fe20000000000 */
[----:B------:R-:W-:Y:S01]  /*07d0*/  UMOV UR5, 0x20 ;  /* 0x0000002000057882 */ /* 0x000fe20000000000 */
[----:B------:R-:W-:Y:S01]  /*07e0*/  UMOV UR4, 0x80 ;  /* 0x0000008000047882 */ /* 0x000fe20000000000 */
[----:B------:R-:W-:-:S04]  /*07f0*/  UIADD3 UR10, UPT, UPT, -UR5, 0x100000, URZ ;  /* 0x00100000050a7890 */ /* 0x000fc8000fffe1ff */
[----:B------:R-:W-:Y:S02]  /*0800*/  USHF.L.U32 UR11, UR10, 0xb, URZ ;  /* 0x0000000b0a0b7899 */ /* 0x000fe400080006ff */
[----:B------:R-:W-:Y:S02]  /*0810*/  USHF.L.U32 UR10, UR10, 0x1, URZ ;  /* 0x000000010a0a7899 */ /* 0x000fe400080006ff */
[----:B------:R-:W-:-:S04]  /*0820*/  UIADD3 UR4, UPT, UPT, -UR4, 0x100000, URZ ;  /* 0x0010000004047890 */ /* 0x000fc8000fffe1ff */
[----:B------:R-:W-:Y:S02]  /*0830*/  USHF.L.U32 UR5, UR4, 0xb, URZ ;  /* 0x0000000b04057899 */ /* 0x000fe400080006ff */
[----:B------:R-:W-:Y:S01]  /*0840*/  USHF.L.U32 UR4, UR4, 0x1, URZ ;  /* 0x0000000104047899 */ /* 0x000fe200080006ff */
[----:B------:R-:W-:Y:S01]  /*0850*/  ELECT P0, URZ, PT ;  /* 0x0000000000ff782f */ /* 0x000fe20003800000 */
[----:B-1----:R-:W-:Y:S01]  /*0860*/  ULEA UR7, UR7, UR9, 0x18 ;  /* 0x0000000907077291 */ /* 0x002fe2000f8ec0ff */
[----:B------:R-:W1:Y:S11]  /*0870*/  FENCE.VIEW.ASYNC.S ;  /* 0x00000000000073c6 */ /* 0x000e760000000000 */
[----:B-1----:R1:W3:Y:S01]  /*0880*/  SYNCS.EXCH.64 URZ, [UR7+0xc0], UR10 ;  /* 0x0000c00a07ff75b2 */ /* 0x0022e20008000100 */
[----:B------:R1:W1:Y:S01]  /*0890*/  SYNCS.EXCH.64 URZ, [UR7+0xd0], UR4 ;  /* 0x0000d00407ff75b2 */ /* 0x0002620008000100 */
[----:B------:R1:W1:Y:S01]  /*08a0*/  SYNCS.EXCH.64 URZ, [UR7+0xc8], UR10 ;  /* 0x0000c80a07ff75b2 */ /* 0x0002620008000100 */
[----:B------:R1:W1:Y:S01]  /*08b0*/  SYNCS.EXCH.64 URZ, [UR7+0xd8], UR4 ;  /* 0x0000d80407ff75b2 */ /* 0x0002620008000100 */
[----:B------:R-:W-:Y:S01]  /*08c0*/  NOP ;  /* 0x0000000000007918 */ /* 0x000fe20000000000 */
.L_x_11:
[----:B------:R-:W2:Y:S01]  /*08d0*/  SHFL.IDX PT, R2, R173, RZ, 0x1f ;  /* 0x00001fffad027589 */ /* 0x000ea200000e0000 */
[----:B------:R-:W-:Y:S01]  /*08e0*/  NOP ;  /* 0x0000000000007918 */ /* 0x000fe20000000000 */
[----:B--2---:R-:W-:-:S13]  /*08f0*/  ISETP.NE.AND P0, PT, R2, 0x3, PT ;  /* 0x000000030200780c */ /* 0x004fda0003f05270 */
[----:B------:R-:W-:Y:S05]  /*0900*/  @P0 BRA `(.L_x_12) ;  /* 0x0000000000300947 */ /* 0x000fea0003800000 */
[----:B-1----:R-:W1:Y:S01]  /*0910*/  S2UR UR5, SR_CgaCtaId ;  /* 0x00000000000579c3 */ /* 0x002e620000008800 */
[----:B------:R-:W-:Y:S01]  /*0920*/  UMOV UR7, 0x400 ;  /* 0x0000040000077882 */ /* 0x000fe20000000000 */
[----:B------:R-:W-:Y:S01]  /*0930*/  UMOV UR4, 0x20 ;  /* 0x0000002000047882 */ /* 0x000fe20000000000 */
[----:B------:R-:W-:Y:S01]  /*0940*/  ELECT P0, URZ, PT ;  /* 0x0000000000ff782f */ /* 0x000fe20003800000 */
[----:B------:R-:W-:-:S04]  /*0950*/  UIADD3 UR10, UPT, UPT, -UR4, 0x100000, URZ ;  /* 0x00100000040a7890 */ /* 0x000fc8000fffe1ff */
[----:B------:R-:W-:Y:S02]  /*0960*/  USHF.L.U32 UR11, UR10, 0xb, URZ ;  /* 0x0000000b0a0b7899 */ /* 0x000fe400080006ff */
[----:B------:R-:W-:Y:S02]  /*0970*/  USHF.L.U32 UR10, UR10, 0x1, URZ ;  /* 0x000000010a0a7899 */ /* 0x000fe400080006ff */
[----:B-1----:R-:W-:Y:S01]  /*0980*/  ULEA UR5, UR5, UR7, 0x18 ;  /* 0x0000000705057291 */ /* 0x002fe2000f8ec0ff */
[----:B------:R-:W1:Y:S11]  /*0990*/  FENCE.VIEW.ASYNC.S ;  /* 0x00000000000073c6 */ /* 0x000e760000000000 */
[----:B-1----:R2:W1:Y:S01]  /*09a0*/  SYNCS.EXCH.64 URZ, [UR5+0xe0], UR10 ;  /* 0x0000e00a05ff75b2 */ /* 0x0024620008000100 */
[----:B------:R2:W1:Y:S02]  /*09b0*/  SYNCS.EXCH.64 URZ, [UR5+0xe8], UR10 ;  /* 0x0000e80a05ff75b2 */ /* 0x0004640008000100 */
[----:B--2---:R-:W-:Y:S01]  /*09c0*/  NOP ;  /* 0x0000000000007918 */ /* 0x004fe20000000000 */
.L_x_12:
[----:B------:R-:W2:Y:S01]  /*09d0*/  SHFL.IDX PT, R2, R173, RZ, 0x1f ;  /* 0x00001fffad027589 */ /* 0x000ea200000e0000 */
[----:B------:R-:W-:Y:S01]  /*09e0*/  NOP ;  /* 0x0000000000007918 */ /* 0x000fe20000000000 */
[----:B--2---:R-:W-:-:S13]  /*09f0*/  ISETP.NE.AND P0, PT, R2, 0x4, PT ;  /* 0x000000040200780c */ /* 0x004fda0003f05270 */
[----:B------:R-:W-:Y:S05]  /*0a00*/  @P0 BRA `(.L_x_13) ;  /* 0x00000000004c0947 */ /* 0x000fea0003800000 */
[----:B-1----:R-:W1:Y:S01]  /*0a10*/  S2UR UR5, SR_CgaCtaId ;  /* 0x00000000000579c3 */ /* 0x002e620000008800 */
[----:B------:R-:W-:Y:S01]  /*0a20*/  UMOV UR9, 0x100 ;  /* 0x0000010000097882 */ /* 0x000fe20000000000 */
[----:B------:R-:W-:Y:S01]  /*0a30*/  UMOV UR7, 0x400 ;  /* 0x0000040000077882 */ /* 0x000fe20000000000 */
[----:B------:R-:W-:Y:S01]  /*0a40*/  USEL UR9, UR9, 0xe0, UP2 ;  /* 0x000000e009097887 */ /* 0x000fe20009000000 */
[----:B------:R-:W-:Y:S01]  /*0a50*/  UMOV UR4, 0x1 ;  /* 0x0000000100047882 */ /* 0x000fe20000000000 */
[----:B------:R-:W-:Y:S01]  /*0a60*/  ELECT P0, URZ, PT ;  /* 0x0000000000ff782f */ /* 0x000fe20003800000 */
[----:B------:R-:W-:-:S04]  /*0a70*/  UIADD3 UR10, UPT, UPT, -UR4, 0x100000, URZ ;  /* 0x00100000040a7890 */ /* 0x000fc8000fffe1ff */
[----:B------:R-:W-:Y:S02]  /*0a80*/  USHF.L.U32 UR11, UR10, 0xb, URZ ;  /* 0x0000000b0a0b7899 */ /* 0x000fe400080006ff */
[----:B------:R-:W-:Y:S02]  /*0a90*/  USHF.L.U32 UR10, UR10, 0x1, URZ ;  /* 0x000000010a0a7899 */ /* 0x000fe400080006ff */
[----:B------:R-:W-:-:S04]  /*0aa0*/  UIADD3 UR12, UPT, UPT, -UR9, 0x100000, URZ ;  /* 0x00100000090c7890 */ /* 0x000fc8000fffe1ff */
[----:B------:R-:W-:Y:S02]  /*0ab0*/  USHF.L.U32 UR13, UR12, 0xb, URZ ;  /* 0x0000000b0c0d7899 */ /* 0x000fe400080006ff */
[----:B------:R-:W-:Y:S02]  /*0ac0*/  USHF.L.U32 UR12, UR12, 0x1, URZ ;  /* 0x000000010c0c7899 */ /* 0x000fe400080006ff */
[----:B-1----:R-:W-:Y:S01]  /*0ad0*/  ULEA UR5, UR5, UR7, 0x18 ;  /* 0x0000000705057291 */ /* 0x002fe2000f8ec0ff */
[----:B------:R-:W1:Y:S11]  /*0ae0*/  FENCE.VIEW.ASYNC.S ;  /* 0x00000000000073c6 */ /* 0x000e760000000000 */
[----:B-1----:R2:W1:Y:S01]  /*0af0*/  SYNCS.EXCH.64 URZ, [UR5+0xf0], UR10 ;  /* 0x0000f00a05ff75b2 */ /* 0x0024620008000100 */
[----:B------:R2:W1:Y:S01]  /*0b00*/  SYNCS.EXCH.64 URZ, [UR5+0x100], UR12 ;  /* 0x0001000c05ff75b2 */ /* 0x0004620008000100 */
[----:B------:R2:W1:Y:S01]  /*0b10*/  SYNCS.EXCH.64 URZ, [UR5+0xf8], UR10 ;  /* 0x0000f80a05ff75b2 */ /* 0x0004620008000100 */
[----:B------:R2:W1:Y:S02]  /*0b20*/  SYNCS.EXCH.64 URZ, [UR5+0x108], UR12 ;  /* 0x0001080c05ff75b2 */ /* 0x0004640008000100 */
[----:B--2---:R-:W-:Y:S01]  /*0b30*/  NOP ;  /* 0x0000000000007918 */ /* 0x004fe20000000000 */
.L_x_13:
[----:B------:R-:W2:Y:S01]  /*0b40*/  SHFL.IDX PT, R2, R173, RZ, 0x1f ;  /* 0x00001fffad027589 */ /* 0x000ea200000e0000 */
[----:B------:R-:W-:Y:S01]  /*0b50*/  NOP ;  /* 0x0000000000007918 */ /* 0x000fe20000000000 */
[----:B--2---:R-:W-:-:S13]  /*0b60*/  ISETP.NE.AND P0, PT, R2, 0x5, PT ;  /* 0x000000050200780c */ /* 0x004fda0003f05270 */
[----:B------:R-:W-:Y:S05]  /*0b70*/  @P0 BRA `(.L_x_14) ;  /* 0x0000000000580947 */ /* 0x000fea0003800000 */
[----:B-1----:R-:W1:Y:S01]  /*0b80*/  S2UR UR7, SR_CgaCtaId ;  /* 0x00000000000779c3 */ /* 0x002e620000008800 */
        /* <DEDUP_REMOVED lines=12> */
[----:B-1----:R2:W1:Y:S01]  /*0c50*/  SYNCS.EXCH.64 URZ, [UR7+0x110], UR10 ;  /* 0x0001100a07ff75b2 */ /* 0x0024620008000100 */
[----:B------:R2:W1:Y:S01]  /*0c60*/  SYNCS.EXCH.64 URZ, [UR7+0x130], UR4 ;  /* 0x0001300407ff75b2 */ /* 0x0004620008000100 */
[----:B------:R2:W1:Y:S01]  /*0c70*/  SYNCS.EXCH.64 URZ, [UR7+0x118], UR10 ;  /* 0x0001180a07ff75b2 */ /* 0x0004620008000100 */
[----:B------:R2:W1:Y:S01]  /*0c80*/  SYNCS.EXCH.64 URZ, [UR7+0x138], UR4 ;  /* 0x0001380407ff75b2 */ /* 0x0004620008000100 */
[----:B------:R2:W1:Y:S01]  /*0c90*/  SYNCS.EXCH.64 URZ, [UR7+0x120], UR10 ;  /* 0x0001200a07ff75b2 */ /* 0x0004620008000100 */
[----:B------:R2:W1:Y:S01]  /*0ca0*/  SYNCS.EXCH.64 URZ, [UR7+0x140], UR4 ;  /* 0x0001400407ff75b2 */ /* 0x0004620008000100 */
[----:B------:R2:W1:Y:S01]  /*0cb0*/  SYNCS.EXCH.64 URZ, [UR7+0x128], UR10 ;  /* 0x0001280a07ff75b2 */ /* 0x0004620008000100 */
[----:B------:R2:W1:Y:S02]  /*0cc0*/  SYNCS.EXCH.64 URZ, [UR7+0x148], UR4 ;  /* 0x0001480407ff75b2 */ /* 0x0004640008000100 */
[----:B--2---:R-:W-:Y:S01]  /*0cd0*/  NOP ;  /* 0x0000000000007918 */ /* 0x004fe20000000000 */
.L_x_14:
        /* <DEDUP_REMOVED lines=18> */
.L_x_15:
[----:B-1----:R-:W1:Y:S01]  /*0e00*/  S2UR UR5, SR_CTAID.X ;  /* 0x00000000000579c3 */ /* 0x002e620000002500 */
[----:B------:R-:W-:-:S05]  /*0e10*/  CS2R.32 R170, SR_CgaSize ;  /* 0x0000000000aa7805 */ /* 0x000fca0000008a00 */
[----:B------:R-:W-:-:S05]  /*0e20*/  IMAD R170, R170, -0xa0, RZ ;  /* 0xffffff60aaaa7824 */ /* 0x000fca00078e02ff */
[----:B------:R-:W-:-:S14]  /*0e30*/  R2UR UR9, R170 ;  /* 0x00000000aa0972ca */ /* 0x000fdc00000e0000 */
[----:B------:R-:W2:Y:S01]  /*0e40*/  LDCU UR9, c[0x0][UR9+0x2b0] ;  /* 0x00005600090977ac */ /* 0x000ea20008000800 */
[----:B------:R-:W-:Y:S01]  /*0e50*/  NOP ;  /* 0x0000000000007918 */ /* 0x000fe20000000000 */
[----:B------:R-:W-:-:S05]  /*0e60*/  CS2R.32 R170, SR_CgaSize ;  /* 0x0000000000aa7805 */ /* 0x000fca0000008a00 */
[----:B------:R-:W-:-:S05]  /*0e70*/  IMAD R170, R170, -0xa0, RZ ;  /* 0xffffff60aaaa7824 */ /* 0x000fca00078e02ff */
[----:B------:R-:W-:-:S14]  /*0e80*/  R2UR UR7, R170 ;  /* 0x00000000aa0772ca */ /* 0x000fdc00000e0000 */
[----:B------:R-:W3:Y:S01]  /*0e90*/  LDCU UR7, c[0x0][UR7+0x2b4] ;  /* 0x00005680070777ac */ /* 0x000ee20008000800 */
[----:B------:R-:W4:Y:S08]  /*0ea0*/  S2UR UR4, SR_CTAID.Y ;  /* 0x00000000000479c3 */ /* 0x000f300000002600 */
[----:B------:R-:W3:Y:S01]  /*0eb0*/  LDC R9, c[0x0][0xb24] ;  /* 0x0002c900ff097b82 */ /* 0x000ee20000000800 */
[----:B-1----:R-:W-:-:S02]  /*0ec0*/  I2FP.F32.U32 R5, UR5 ;  /* 0x0000000500057c45 */ /* 0x002fc40008201000 */
[----:B------:R-:W-:-:S05]  /*0ed0*/  CS2R.32 R3, SR_CgaSize ;  /* 0x0000000000037805 */ /* 0x000fca0000008a00 */
[----:B------:R-:W-:-:S06]  /*0ee0*/  IMAD R3, R3, -0xa0, RZ ;  /* 0xffffff6003037824 */ /* 0x000fcc00078e02ff */
[----:B------:R-:W1:Y:S01]  /*0ef0*/  LDC R3, c[0x0][R3+0x2a0] ;  /* 0x0000a80003037b82 */ /* 0x000e620000000800 */
[----:B------:R-:W-:Y:S01]  /*0f00*/  MOV R21, UR5 ;  /* 0x0000000500157c02 */ /* 0x000fe20008000f00 */
[----:B--2---:R-:W-:Y:S01]  /*0f10*/  FMUL R5, R5, UR9 ;  /* 0x0000000905057c20 */ /* 0x004fe20008400000 */
[----:B----4-:R-:W-:Y:S02]  /*0f20*/  I2FP.F32.U32 R4, UR4 ;  /* 0x0000000400047c45 */ /* 0x010fe40008201000 */
[----:B------:R-:W-:-:S05]  /*0f30*/  CS2R.32 R2, SR_CgaSize ;  /* 0x0000000000027805 */ /* 0x000fca0000008a00 */
[----:B------:R-:W-:-:S06]  /*0f40*/  IMAD R2, R2, -0xa0, RZ ;  /* 0xffffff6002027824 */ /* 0x000fcc00078e02ff */
[----:B------:R-:W2:Y:S01]  /*0f50*/  LDC R2, c[0x0][R2+0x2a4] ;  /* 0x0000a90002027b82 */ /* 0x000ea20000000800 */
[----:B------:R-:W4:Y:S01]  /*0f60*/  F2I.U32.TRUNC.NTZ R170, R5 ;  /* 0x0000000500aa7305 */ /* 0x000f22000020f000 */
[----:B------:R-:W-:Y:S01]  /*0f70*/  MOV R20, UR4 ;  /* 0x0000000400147c02 */ /* 0x000fe20008000f00 */
[----:B---3--:R-:W-:-:S05]  /*0f80*/  FMUL R4, R4, UR7 ;  /* 0x0000000704047c20 */ /* 0x008fca0008400000 */
[----:B------:R-:W-:Y:S01]  /*0f90*/  BAR.SYNC.DEFER_BLOCKING 0x0 ;  /* 0x0000000000007b1d */ /* 0x000fe20000010000 */
[----:B------:R-:W-:-:S05]  /*0fa0*/  ISETP.GE.AND P0, PT, R9, 0x1, PT ;  /* 0x000000010900780c */ /* 0x000fca0003f06270 */
[----:B------:R-:W3:Y:S02]  /*0fb0*/  F2I.U32.TRUNC.NTZ R147, R4 ;  /* 0x0000000400937305 */ /* 0x000ee4000020f000 */
[----:B------:R-:W2:Y:S01]  /*0fc0*/  S2UR UR36, SR_CTAID.Z ;  /* 0x00000000002479c3 */ /* 0x000ea20000002700 */
[----:B----4-:R-:W-:-:S05]  /*0fd0*/  IADD3 R170, PT, PT, -R170, RZ, RZ ;  /* 0x000000ffaaaa7210 */ /* 0x010fca0007ffe1ff */
[----:B-1----:R-:W-:Y:S01]  /*0fe0*/  IMAD R170, R3, R170, UR5 ;  /* 0x0000000503aa7e24 */ /* 0x002fe2000f8e02aa */
[----:B---3--:R-:W-:-:S05]  /*0ff0*/  IADD3 R147, PT, PT, -R147, RZ, RZ ;  /* 0x000000ff93937210 */ /* 0x008fca0007ffe1ff */
[----:B--2---:R-:W-:Y:S01]  /*1000*/  IMAD R147, R2, R147, UR4 ;  /* 0x0000000402937e24 */ /* 0x004fe2000f8e0293 */
[----:B------:R-:W-:Y:S06]  /*1010*/  @!P0 BRA `(.L_x_16) ;  /* 0x0000000000b88947 */ /* 0x000fec0003800000 */
[----:B------:R-:W1:Y:S01]  /*1020*/  LDC.64 R4, c[0x0][0xb18] ;  /* 0x0002c600ff047b82 */ /* 0x000e620000000a00 */
[----:B------:R-:W-:-:S07]  /*1030*/  ISETP.NE.AND P0, PT, R9, 0x1, PT ;  /* 0x000000010900780c */ /* 0x000fce0003f05270 */
[----:B------:R-:W2:Y:S08]  /*1040*/  LDC R10, c[0x0][0xb0c] ;  /* 0x0002c300ff0a7b82 */ /* 0x000eb00000000800 */
[----:B------:R-:W3:Y:S08]  /*1050*/  LDC R11, c[0x0][0x370] ;  /* 0x0000dc00ff0b7b82 */ /* 0x000ef00000000800 */
[----:B------:R-:W4:Y:S01]  /*1060*/  LDC R12, c[0x0][0x374] ;  /* 0x0000dd00ff0c7b82 */ /* 0x000f220000000800 */
[----:B-1----:R-:W-:-:S07]  /*1070*/  ISETP.NE.AND P1, PT, R4, 0x1, PT ;  /* 0x000000010400780c */ /* 0x002fce0003f25270 */
[----:B------:R-:W3:Y:S01]  /*1080*/  LDC.64 R6, c[0x0][0xb10] ;  /* 0x0002c400ff067b82 */ /* 0x000ee20000000a00 */
[----:B--2---:R-:W-:-:S07]  /*1090*/  ISETP.NE.AND P2, PT, R10, 0x1, PT ;  /* 0x000000010a00780c */ /* 0x004fce0003f45270 */
[----:B------:R-:W1:Y:S08]  /*10a0*/  LDC R8, c[0x0][0xb20] ;  /* 0x0002c800ff087b82 */ /* 0x000e700000000800 */
[----:B------:R-:W2:Y:S01]  /*10b0*/  LDC.64 R2, c[0x0][0xb28] ;  /* 0x0002ca00ff027b82 */ /* 0x000ea20000000a00 */
[----:B----4-:R-:W-:-:S04]  /*10c0*/  IMAD.HI.U32 R13, R12, R5, RZ ;  /* 0x000000050c0d7227 */ /* 0x010fc800078e00ff */
[----:B------:R-:W-:-:S04]  /*10d0*/  IMAD.HI.U32 R5, R20, R5, RZ ;  /* 0x0000000514057227 */ /* 0x000fc800078e00ff */
[----:B---3--:R-:W-:-:S04]  /*10e0*/  IMAD.HI.U32 R14, R11, R6, RZ ;  /* 0x000000060b0e7227 */ /* 0x008fc800078e00ff */
[C---:B------:R-:W-:Y:S01]  /*10f0*/  IMAD.HI.U32 R16, R21.reuse, R6, RZ ;  /* 0x0000000615107227 */ /* 0x040fe200078e00ff */
[-C--:B------:R-:W-:Y:S02]  /*1100*/  @P2 SHF.R.U32.HI R11, RZ, R7.reuse, R14 ;  /* 0x00000007ff0b2219 */ /* 0x080fe4000001160e */
[-C--:B-1----:R-:W-:Y:S02]  /*1110*/  @P1 SHF.R.U32.HI R12, RZ, R8.reuse, R13 ;  /* 0x00000008ff0c1219 */ /* 0x082fe4000001160d */
[----:B------:R-:W-:Y:S02]  /*1120*/  SHF.R.U32.HI R5, RZ, R8, R5 ;  /* 0x00000008ff057219 */ /* 0x000fe40000011605 */
[----:B------:R-:W-:Y:S02]  /*1130*/  SHF.R.U32.HI R16, RZ, R7, R16 ;  /* 0x00000007ff107219 */ /* 0x000fe40000011610 */
[----:B------:R-:W-:Y:S01]  /*1140*/  SEL R5, R20, R5, !P1 ;  /* 0x0000000514057207 */ /* 0x000fe20004800000 */
[----:B--2---:R-:W-:Y:S01]  /*1150*/  IMAD.HI.U32 R14, R12, R2, RZ ;  /* 0x000000020c0e7227 */ /* 0x004fe200078e00ff */
[----:B------:R-:W-:-:S02]  /*1160*/  SEL R7, R21, R16, !P2 ;  /* 0x0000001015077207 */ /* 0x000fc40005000000 */
[----:B------:R-:W-:Y:S01]  /*1170*/  IADD3 R13, PT, PT, -R5, RZ, RZ ;  /* 0x000000ff050d7210 */ /* 0x000fe20007ffe1ff */
[----:B------:R-:W-:Y:S01]  /*1180*/  IMAD.HI.U32 R6, R11, R2, RZ ;  /* 0x000000020b067227 */ /* 0x000fe200078e00ff */
[----:B------:R-:W-:-:S03]  /*1190*/  @P0 SHF.R.U32.HI R12, RZ, R3, R14 ;  /* 0x00000003ff0c0219 */ /* 0x000fc6000001160e */
[----:B------:R-:W-:Y:S01]  /*11a0*/  IMAD R13, R4, R13, R20 ;  /* 0x0000000d040d7224 */ /* 0x000fe200078e0214 */
[----:B------:R-:W-:Y:S01]  /*11b0*/  @P0 SHF.R.U32.HI R11, RZ, R3, R6 ;  /* 0x00000003ff0b0219 */ /* 0x000fe20000011606 */
[----:B------:R-:W-:-:S04]  /*11c0*/  IMAD R12, R12, R9, RZ ;  /* 0x000000090c0c7224 */ /* 0x000fc800078e02ff */
[----:B------:R-:W-:Y:S01]  /*11d0*/  IMAD R6, R11, R9, RZ ;  /* 0x000000090b067224 */ /* 0x000fe200078e02ff */
[----:B------:R-:W-:-:S04]  /*11e0*/  ISETP.GE.AND P1, PT, R5, R12, PT ;  /* 0x0000000c0500720c */ /* 0x000fc80003f26270 */
[----:B------:R-:W-:Y:S01]  /*11f0*/  ISETP.GE.OR P1, PT, R7, R6, P1 ;  /* 0x000000060700720c */ /* 0x000fe20000f26670 */
[----:B------:R-:W-:-:S05]  /*1200*/  IMAD.HI.U32 R6, R5, R2, RZ ;  /* 0x0000000205067227 */ /* 0x000fca00078e00ff */
[----:B------:R-:W-:-:S04]  /*1210*/  SHF.R.U32.HI R6, RZ, R3, R6 ;  /* 0x00000003ff067219 */ /* 0x000fc80000011606 */
[----:B------:R-:W-:-:S03]  /*1220*/  SEL R6, R5, R6, !P0 ;  /* 0x0000000605067207 */ /* 0x000fc60004000000 */
[----:B------:R-:W-:Y:S01]  /*1230*/  @!P1 IMAD.HI.U32 R8, R7, R2, RZ ;  /* 0x0000000207089227 */ /* 0x000fe200078e00ff */
[----:B------:R-:W-:-:S04]  /*1240*/  IADD3 R2, PT, PT, -R6, RZ, RZ ;  /* 0x000000ff06027210 */ /* 0x000fc80007ffe1ff */
[----:B------:R-:W-:Y:S01]  /*1250*/  @!P1 SHF.R.U32.HI R8, RZ, R3, R8 ;  /* 0x00000003ff089219 */ /* 0x000fe20000011608 */
[----:B------:R-:W-:-:S03]  /*1260*/  IMAD R2, R9, R2, R5 ;  /* 0x0000000209027224 */ /* 0x000fc600078e0205 */
[----:B------:R-:W-:-:S05]  /*1270*/  @!P1 SEL R3, R7, R8, !P0 ;  /* 0x0000000807039207 */ /* 0x000fca0004000000 */
[--C-:B------:R-:W-:Y:S02]  /*1280*/  @!P1 IMAD.IADD R6, R6, 0x1, -R3.reuse ;  /* 0x0000000106069824 */ /* 0x100fe400078e0a03 */
[----:B------:R-:W-:Y:S01]  /*1290*/  @!P1 IMAD R3, R2, R11, R3 ;  /* 0x0000000b02039224 */ /* 0x000fe200078e0203 */
[----:B------:R-:W-:Y:S01]  /*12a0*/  IADD3 R2, PT, PT, -R7, RZ, RZ ;  /* 0x000000ff07027210 */ /* 0x000fe20007ffe1ff */
[----:B------:R-:W-:Y:S02]  /*12b0*/  @!P1 IMAD R5, R6, R9, R7 ;  /* 0x0000000906059224 */ /* 0x000fe400078e0207 */
[----:B------:R-:W-:Y:S02]  /*12c0*/  @!P1 IMAD.MOV.U32 R7, RZ, RZ, R3 ;  /* 0x000000ffff079224 */ /* 0x000fe400078e0003 */
[----:B------:R-:W-:Y:S02]  /*12d0*/  IMAD R2, R10, R2, R21 ;  /* 0x000000020a027224 */ /* 0x000fe400078e0215 */
[----:B------:R-:W-:-:S02]  /*12e0*/  IMAD R20, R5, R4, R13 ;  /* 0x0000000405147224 */ /* 0x000fc400078e020d */
[----:B------:R-:W-:Y:S02]  /*12f0*/  IMAD R21, R7, R10, R2 ;  /* 0x0000000a07157224 */ /* 0x000fe400078e0202 */
.L_x_16:
[----:B------:R-:W1:Y:S01]  /*1300*/  LDCU UR4, c[0x0][0xb30] ;  /* 0x00016600ff0477ac */ /* 0x000e620008000800 */
[----:B------:R-:W2:Y:S08]  /*1310*/  S2UR UR37, SR_CgaCtaId ;  /* 0x00000000002579c3 */ /* 0x000eb00000008800 */
[----:B------:R-:W3:Y:S01]  /*1320*/  LDC R72, c[0x0][0xb24] ;  /* 0x0002c900ff487b82 */ /* 0x000ee20000000800 */
[----:B-1----:R-:W-:-:S09]  /*1330*/  UISETP.NE.AND UP1, UPT, UR4, 0x1, UPT ;  /* 0x000000010400788c */ /* 0x002fd2000bf25270 */
[----:B--2---:R-:W-:Y:S05]  /*1340*/  BRA.U UP1, `(.L_x_17) ;  /* 0x0000000101407547 */ /* 0x004fea000b800000 */
[----:B------:R-:W1:Y:S08]  /*1350*/  LDC.64 R4, c[0x0][0xb10] ;  /* 0x0002c400ff047b82 */ /* 0x000e700000000a00 */
[----:B------:R-:W2:Y:S08]  /*1360*/  LDC.64 R2, c[0x0][0xb18] ;  /* 0x0002c600ff027b82 */ /* 0x000eb00000000a00 */
[----:B------:R-:W4:Y:S08]  /*1370*/  LDC R6, c[0x0][0xb20] ;  /* 0x0002c800ff067b82 */ /* 0x000f300000000800 */
[----:B------:R-:W3:Y:S01]  /*1380*/  LDC R8, c[0x0][0xb0c] ;  /* 0x0002c300ff087b82 */ /* 0x000ee20000000800 */
[----:B-1----:R-:W-:-:S05]  /*1390*/  IMAD.HI.U32 R4, R21, R4, RZ ;  /* 0x0000000415047227 */ /* 0x002fca00078e00ff */
[----:B------:R-:W-:Y:S01]  /*13a0*/  SHF.R.U32.HI R4, RZ, R5, R4 ;  /* 0x00000005ff047219 */ /* 0x000fe20000011604 */
[----:B--2---:R-:W-:Y:S01]  /*13b0*/  IMAD.HI.U32 R3, R20, R3, RZ ;  /* 0x0000000314037227 */ /* 0x004fe200078e00ff */
[----:B------:R-:W-:-:S04]  /*13c0*/  ISETP.NE.AND P0, PT, R2, 0x1, PT ;  /* 0x000000010200780c */ /* 0x000fc80003f05270 */
[----:B----4-:R-:W-:-:S04]  /*13d0*/  SHF.R.U32.HI R3, RZ, R6, R3 ;  /* 0x00000006ff037219 */ /* 0x010fc80000011603 */
[----:B------:R-:W-:Y:S02]  /*13e0*/  SEL R3, R20, R3, !P0 ;  /* 0x0000000314037207 */ /* 0x000fe40004000000 */
[----:B---3--:R-:W-:-:S04]  /*13f0*/  ISETP.NE.AND P1, PT, R8, 0x1, PT ;  /* 0x000000010800780c */ /* 0x008fc80003f25270 */
[----:B------:R-:W-:-:S05]  /*1400*/  SEL R4, R21, R4, !P1 ;  /* 0x0000000415047207 */ /* 0x000fca0004800000 */
[----:B------:R-:W-:Y:S02]  /*1410*/  IMAD.IADD R5, R3, 0x1, -R4 ;  /* 0x0000000103057824 */ /* 0x000fe400078e0a04 */
[----:B------:R-:W-:Y:S02]  /*1420*/  IMAD.IADD R3, R4, 0x1, -R3 ;  /* 0x0000000104037824 */ /* 0x000fe400078e0a03 */
[----:B------:R-:W-:Y:S02]  /*1430*/  IMAD R21, R5, R8, R21 ;  /* 0x0000000805157224 */ /* 0x000fe400078e0215 */
[----:B------:R-:W-:-:S07]  /*1440*/  IMAD R20, R3, R2, R20 ;  /* 0x0000000203147224 */ /* 0x000fce00078e0214 */
.L_x_17:
[----:B------:R-:W-:Y:S01]  /*1450*/  BAR.SYNC.DEFER_BLOCKING 0x0 ;  /* 0x0000000000007b1d */ /* 0x000fe20000010000 */
[----:B------:R-:W-:Y:S01]  /*1460*/  UISETP.NE.AND UP1, UPT, UR8, 0x2, UPT ;  /* 0x000000020800788c */ /* 0x000fe2000bf25270 */
[----:B------:R-:W-:Y:S02]  /*1470*/  ISETP.NE.OR P5, PT, R0, 0x2, !P5 ;  /* 0x000000020000780c */ /* 0x000fe40006fa5670 */
[----:B------:R-:W-:-:S06]  /*1480*/  LOP3.LUT R2, R189, 0x1f, RZ, 0xc0, !PT ;  /* 0x0000001fbd027812 */ /* 0x000fcc00078ec0ff */
[----:B------:R-:W-:Y:S05]  /*1490*/  BRA.U UP1, `(.L_x_18) ;  /* 0x0000001501747547 */ /* 0x000fea000b800000 */
[----:B------:R-:W1:Y:S01]  /*14a0*/  LDCU UR13, c[0x0][0x38c] ;  /* 0x00007180ff0d77ac */ /* 0x000e620008000800 */
[----:B------:R-:W2:Y:S01]  /*14b0*/  LDC R9, c[0x0][0x370] ;  /* 0x0000dc00ff097b82 */ /* 0x000ea20000000800 */
[----:B------:R-:W-:Y:S01]  /*14c0*/  PLOP3.LUT P1, PT, PT, PT, UP2, 0x80, 0x8 ;  /* 0x000000000008781c */ /* 0x000fe20003f2f028 */
[----:B------:R-:W-:Y:S01]  /*14d0*/  IMAD.MOV.U32 R15, RZ, RZ, 0x1 ;  /* 0x00000001ff0f7424 */ /* 0x000fe200078e00ff */
[----:B------:R-:W-:Y:S01]  /*14e0*/  ISETP.EQ.OR P4, PT, R2, RZ, P5 ;  /* 0x000000ff0200720c */ /* 0x000fe20002f82670 */
[----:B------:R-:W-:Y:S01]  /*14f0*/  IMAD.MOV.U32 R14, RZ, RZ, RZ ;  /* 0x000000ffff0e7224 */ /* 0x000fe200078e00ff */
[----:B------:R-:W-:Y:S02]  /*1500*/  PLOP3.LUT P1, PT, P1, PT, PT, 0x8, 0x80 ;  /* 0x000000000080781c */ /* 0x000fe40000f2e170 */
[----:B------:R-:W-:Y:S01]  /*1510*/  CS2R R12, SRZ ;  /* 0x00000000000c7805 */ /* 0x000fe2000001ff00 */
[----:B------:R-:W-:Y:S01]  /*1520*/  IMAD.MOV.U32 R10, RZ, RZ, 0x1 ;  /* 0x00000001ff0a7424 */ /* 0x000fe200078e00ff */
[----:B------:R-:W4:Y:S01]  /*1530*/  LDC R0, c[0x0][0x374] ;  /* 0x0000dd00ff007b82 */ /* 0x000f220000000800 */
[----:B------:R-:W2:Y:S01]  /*1540*/  LDCU.64 UR22, c[0x0][0x348] ;  /* 0x00006900ff1677ac */ /* 0x000ea20008000a00 */
[----:B------:R-:W-:Y:S01]  /*1550*/  UMOV UR6, URZ ;  /* 0x000000ff00067c82 */ /* 0x000fe20008000000 */
[----:B-1----:R-:W-:-:S04]  /*1560*/  UIADD3 UR5, UPT, UPT, UR13, 0x3f, URZ ;  /* 0x0000003f0d057890 */ /* 0x002fc8000fffe0ff */
[----:B------:R-:W-:-:S04]  /*1570*/  USHF.R.S32.HI UR4, URZ, 0x1f, UR5 ;  /* 0x0000001fff047899 */ /* 0x000fc80008011405 */
[----:B------:R-:W-:-:S04]  /*1580*/  ULEA.HI UR4, UR4, UR5, URZ, 0x6 ;  /* 0x0000000504047291 */ /* 0x000fc8000f8f30ff */
[----:B------:R-:W-:Y:S02]  /*1590*/  USHF.R.S32.HI UR15, URZ, 0x6, UR4 ;  /* 0x00000006ff0f7899 */ /* 0x000fe40008011404 */
[----:B------:R-:W-:Y:S02]  /*15a0*/  UIADD3 UR4, UPT, UPT, UR13, -0x1, URZ ;  /* 0xffffffff0d047890 */ /* 0x000fe4000fffe0ff */
[----:B------:R-:W-:Y:S02]  /*15b0*/  UISETP.LT.U32.AND UP0, UPT, UR15, 0xc, UPT ;  /* 0x0000000c0f00788c */ /* 0x000fe4000bf01070 */
[----:B------:R-:W-:Y:S02]  /*15c0*/  UISETP.GE.U32.AND UP1, UPT, UR4, -0x7f, UPT ;  /* 0xffffff810400788c */ /* 0x000fe4000bf26070 */
[----:B------:R-:W-:Y:S02]  /*15d0*/  USEL UR14, UR15, 0xc, UP0 ;  /* 0x0000000c0f0e7887 */ /* 0x000fe40008000000 */
[----:B------:R-:W-:-:S02]  /*15e0*/  UIADD3 UR13, UPT, UPT, UR13, 0x7e, URZ ;  /* 0x0000007e0d0d7890 */ /* 0x000fc4000fffe0ff */
[----:B------:R-:W-:Y:S02]  /*15f0*/  UIADD3 UR5, UPT, UPT, UR14, -0x1, URZ ;  /* 0xffffffff0e057890 */ /* 0x000fe4000fffe0ff */
[----:B------:R-:W-:-:S03]  /*1600*/  UIADD3 UR7, UPT, UPT, UR15, -UR14, URZ ;  /* 0x8000000e0f077290 */ /* 0x000fc6000fffe0ff */
[----:B------:R-:W-:-:S04]  /*1610*/  @UP1 UIADD3 UR5, UPT, UPT, UR14, URZ, URZ ;  /* 0x000000ff0e051290 */ /* 0x000fc8000fffe0ff */
[----:B--2---:R-:W-:-:S12]  /*1620*/  UIADD3 UR5, UPT, UPT, UR5, 0x1, URZ ;  /* 0x0000000105057890 */ /* 0x004fd8000fffe0ff */
.L_x_36:
[----:B------:R-:W-:Y:S01]  /*1630*/  UISETP.NE.AND UP0, UPT, UR37, URZ, UPT ;  /* 0x000000ff2500728c */ /* 0x000fe2000bf05270 */
[----:B------:R-:W1:Y:S08]  /*1640*/  S2UR UR37, SR_CgaCtaId ;  /* 0x00000000002579c3 */ /* 0x000e700000008800 */
[----:B------:R-:W-:Y:S05]  /*1650*/  BRA.U UP0, `(.L_x_19) ;  /* 0x0000000100347547 */ /* 0x000fea000b800000 */
[----:B------:R-:W2:Y:S01]  /*1660*/  S2R R2, SR_CgaCtaId ;  /* 0x0000000000027919 */ /* 0x000ea20000008800 */
[----:B------:R-:W-:-:S04]  /*1670*/  MOV R3, 0x400 ;  /* 0x0000040000037802 */ /* 0x000fc80000000f00 */
[----:B--2---:R-:W-:Y:S02]  /*1680*/  LEA R3, R2, R3, 0x18 ;  /* 0x0000000302037211 */ /* 0x004fe400078ec0ff */
[----:B------:R-:W-:-:S03]  /*1690*/  SHF.L.U32 R2, R10, 0x1f, RZ ;  /* 0x0000001f0a027819 */ /* 0x000fc600000006ff */
[----:B------:R-:W-:-:S04]  /*16a0*/  IMAD R3, R12, 0x8, R3 ;  /* 0x000000080c037824 */ /* 0x000fc800078e0203 */
[----:B------:R-:W2:Y:S02]  /*16b0*/  SYNCS.PHASECHK.TRANS64.TRYWAIT P0, [R3+URZ+0x160], R2 ;  /* 0x00016002030075a7 */ /* 0x000ea400080011ff */
[----:B--2---:R-:W-:Y:S05]  /*16c0*/  @!P0 BRA `(.L_x_20) ;  /* 0x0000006c00f88947 */ /* 0x004fea0003800000 */
.L_x_115:
[----:B------:R-:W-:Y:S01]  /*16d0*/  VIADD R12, R12, 0x1 ;  /* 0x000000010c0c7836 */ /* 0x000fe20000000000 */
[----:B------:R2:W-:Y:S04]  /*16e0*/  SYNCS.ARRIVE.TRANS64.A1T0 RZ, [R3+URZ+0x150], RZ ;  /* 0x000150ff03ff79a7 */ /* 0x0005e800081000ff */
[----:B------:R-:W-:-:S04]  /*16f0*/  ISETP.NE.AND P0, PT, R12, 0x2, PT ;  /* 0x000000020c00780c */ /* 0x000fc80003f05270 */
[----:B------:R-:W-:Y:S02]  /*1700*/  SEL R12, R12, RZ, P0 ;  /* 0x000000ff0c0c7207 */ /* 0x000fe40000000000 */
[----:B--2---:R-:W-:-:S04]  /*1710*/  SEL R3, RZ, 0x1, P0 ;  /* 0x00000001ff037807 */ /* 0x004fc80000000000 */
[----:B------:R-:W-:-:S07]  /*1720*/  LOP3.LUT R10, R10, R3, RZ, 0x3c, !PT ;  /* 0x000000030a0a7212 */ /* 0x000fce00078e3cff */
.L_x_19:
[----:B------:R-:W-:Y:S01]  /*1730*/  UMOV UR4, 0x400 ;  /* 0x0000040000047882 */ /* 0x000fe20000000000 */
[----:B------:R-:W-:Y:S01]  /*1740*/  SHF.L.U32 R2, R15, 0x1f, RZ ;  /* 0x0000001f0f027819 */ /* 0x000fe200000006ff */
[----:B-1----:R-:W-:Y:S01]  /*1750*/  ULEA UR4, UR37, UR4, 0x18 ;  /* 0x0000000425047291 */ /* 0x002fe2000f8ec0ff */
[----:B------:R-:W-:Y:S01]  /*1760*/  R2UR UR35, R21 ;  /* 0x00000000152372ca */ /* 0x000fe200000e0000 */
[----:B------:R-:W-:Y:S01]  /*1770*/  UISETP.GE.U32.AND UP0, UPT, UR13, 0x7f, UPT ;  /* 0x0000007f0d00788c */ /* 0x000fe2000bf06070 */
[----:B------:R-:W-:Y:S01]  /*1780*/  R2UR UR10, R20 ;  /* 0x00000000140a72ca */ /* 0x000fe200000e0000 */
[----:B------:R-:W-:Y:S01]  /*1790*/  ULEA UR8, UR6, UR4, 0x3 ;  /* 0x0000000406087291 */ /* 0x000fe2000f8e18ff */
[----:B------:R-:W-:-:S08]  /*17a0*/  UMOV UR24, URZ ;  /* 0x000000ff00187c82 */ /* 0x000fd00008000000 */
[----:B------:R1:W2:Y:S01]  /*17b0*/  SYNCS.PHASECHK.TRANS64.TRYWAIT P0, [UR8+0x60], R2 ;  /* 0x00006002ff0075a7 */ /* 0x0002a20008001108 */
[----:B------:R-:W-:Y:S02]  /*17c0*/  USHF.L.U32 UR35, UR35, 0x7, URZ ;  /* 0x0000000723237899 */ /* 0x000fe400080006ff */
[----:B------:R-:W-:Y:S01]  /*17d0*/  USHF.L.U32 UR10, UR10, 0x7, URZ ;  /* 0x000000070a0a7899 */ /* 0x000fe200080006ff */
[----:B------:R-:W-:Y:S11]  /*17e0*/  BRA.U !UP0, `(.L_x_21) ;  /* 0x0000000108a47547 */ /* 0x000ff6000b800000 */
[----:B------:R-:W-:Y:S01]  /*17f0*/  UMOV UR16, URZ ;  /* 0x000000ff00107c82 */ /* 0x000fe20008000000 */
[----:B------:R-:W-:-:S05]  /*1800*/  UMOV UR17, UR6 ;  /* 0x0000000600117c82 */ /* 0x000fca0008000000 */
.L_x_26:
[----:B-1----:R-:W-:Y:S01]  /*1810*/  ULEA UR33, UR17, UR4, 0x3 ;  /* 0x0000000411217291 */ /* 0x002fe2000f8e18ff */
[----:B--2---:R-:W-:Y:S01]  /*1820*/  @!P5 MOV R3, 0x4000 ;  /* 0x000040000003d802 */ /* 0x004fe20000000f00 */
[----:B--2---:R-:W-:Y:S10]  /*1830*/  @P0 BRA `(.L_x_22) ;  /* 0x00000000000c0947 */ /* 0x004ff40003800000 */
[----:B------:R-:W-:-:S04]  /*1840*/  SHF.L.U32 R5, R15, 0x1f, RZ ;  /* 0x0000001f0f057819 */ /* 0x000fc800000006ff */
[----:B------:R-:W2:Y:S02]  /*1850*/  SYNCS.PHASECHK.TRANS64.TRYWAIT P0, [UR33+0x60], R5 ;  /* 0x00006005ff0075a7 */ /* 0x000ea40008001121 */
[----:B--2---:R-:W-:Y:S05]  /*1860*/  @!P0 BRA `(.L_x_23) ;  /* 0x0000006c00a48947 */ /* 0x004fea0003800000 */
.L_x_22:
[----:B------:R2:W-:Y:S01]  /*1870*/  @!P5 SYNCS.ARRIVE.TRANS64 RZ, [UR33], R3 ;  /* 0x00000003ffffd9a7 */ /* 0x0005e20008000021 */
[----:B------:R-:W-:Y:S04]  /*1880*/  BSSY.RECONVERGENT B0, `(.L_x_24) ;  /* 0x0000003000007945 */ /* 0x000fe80003800200 */
[----:B------:R-:W-:Y:S05]  /*1890*/  @P4 BRA `(.L_x_25) ;  /* 0x0000000000044947 */ /* 0x000fea0003800000 */
[----:B------:R-:W-:Y:S05]  /*18a0*/  BPT.TRAP 0x1 ;  /* 0x000000040000795c */ /* 0x000fea0000300000 */
.L_x_25:
[----:B------:R-:W-:Y:S05]  /*18b0*/  BSYNC.RECONVERGENT B0 ;  /* 0x0000000000007941 */ /* 0x000fea0003800200 */
.L_x_24:
[----:B------:R-:W-:Y:S02]  /*18c0*/  UIADD3 UR6, UPT, UPT, UR17, 0x1, URZ ;  /* 0x0000000111067890 */ /* 0x000fe4000fffe0ff */
[----:B------:R-:W-:Y:S02]  /*18d0*/  UIADD3 UR26, UP1, UPT, UR22, 0x80, URZ ;  /* 0x00000080161a7890 */ /* 0x000fe4000ff3e0ff */
[----:B------:R-:W-:Y:S02]  /*18e0*/  UISETP.NE.AND UP0, UPT, UR6, 0xc, UPT ;  /* 0x0000000c0600788c */ /* 0x000fe4000bf05270 */
[----:B------:R-:W-:Y:S02]  /*18f0*/  USHF.L.U32 UR34, UR16, 0x6, URZ ;  /* 0x0000000610227899 */ /* 0x000fe400080006ff */
[----:B------:R-:W-:Y:S02]  /*1900*/  USEL UR9, URZ, 0x1, UP0 ;  /* 0x00000001ff097887 */ /* 0x000fe40008000000 */
[----:B------:R-:W-:-:S02]  /*1910*/  USEL UR6, UR6, URZ, UP0 ;  /* 0x000000ff06067287 */ /* 0x000fc40008000000 */
[----:B------:R-:W-:Y:S02]  /*1920*/  UIADD3 UR20, UP0, UPT, UR22, 0x180, URZ ;  /* 0x0000018016147890 */ /* 0x000fe4000ff1e0ff */
[----:B------:R-:W-:Y:S01]  /*1930*/  ULEA UR8, UR6, UR4, 0x3 ;  /* 0x0000000406087291 */ /* 0x000fe2000f8e18ff */
[----:B------:R-:W-:Y:S01]  /*1940*/  LOP3.LUT R15, R15, UR9, RZ, 0x3c, !PT ;  /* 0x000000090f0f7c12 */ /* 0x000fe2000f8e3cff */
[----:B------:R-:W-:Y:S02]  /*1950*/  UIADD3.X UR27, UPT, UPT, URZ, UR23, URZ, UP1, !UPT ;  /* 0x00000017ff1b7290 */ /* 0x000fe40008ffe4ff */
[----:B------:R-:W-:Y:S01]  /*1960*/  UIADD3.X UR21, UPT, UPT, URZ, UR23, URZ, UP0, !UPT ;  /* 0x00000017ff157290 */ /* 0x000fe200087fe4ff */
[----:B-1----:R-:W-:Y:S01]  /*1970*/  SHF.L.U32 R2, R15, 0x1f, RZ ;  /* 0x0000001f0f027819 */ /* 0x002fe200000006ff */
[----:B------:R-:W-:Y:S01]  /*1980*/  UMOV UR18, 0x0 ;  /* 0x0000000000127882 */ /* 0x000fe20000000000 */
[----:B------:R-:W-:Y:S01]  /*1990*/  UMOV UR19, 0x10000000 ;  /* 0x1000000000137882 */ /* 0x000fe20000000000 */
[----:B------:R-:W-:Y:S01]  /*19a0*/  UMOV UR12, UR36 ;  /* 0x00000024000c7c82 */ /* 0x000fe20008000000 */
[----:B------:R1:W1:Y:S01]  /*19b0*/  SYNCS.PHASECHK.TRANS64.TRYWAIT P0, [UR8+0x60], R2 ;  /* 0x00006002ff0075a7 */ /* 0x0002620008001108 */
[----:B------:R-:W-:Y:S01]  /*19c0*/  ULEA UR8, UR17, UR4, 0xd ;  /* 0x0000000411087291 */ /* 0x000fe2000f8e68ff */
[----:B------:R-:W-:Y:S01]  /*19d0*/  UMOV UR9, UR33 ;  /* 0x0000002100097c82 */ /* 0x000fe20008000000 */
[----:B------:R-:W-:-:S02]  /*19e0*/  UMOV UR11, UR34 ;  /* 0x00000022000b7c82 */ /* 0x000fc40008000000 */
[----:B------:R-:W-:Y:S02]  /*19f0*/  UIADD3 UR32, UPT, UPT, UR8, 0x8400, URZ ;  /* 0x0000840008207890 */ /* 0x000fe4000fffe0ff */
[----:B------:R-:W-:Y:S02]  /*1a00*/  UIADD3 UR8, UPT, UPT, UR8, 0x20400, URZ ;  /* 0x0002040008087890 */ /* 0x000fe4000fffe0ff */
[----:B------:R-:W-:Y:S01]  /*1a10*/  UIADD3 UR16, UPT, UPT, UR16, 0x1, URZ ;  /* 0x0000000110107890 */ /* 0x000fe2000fffe0ff */
[----:B------:R-:W-:Y:S01]  /*1a20*/  UMOV UR24, UR5 ;  /* 0x0000000500187c82 */ /* 0x000fe20008000000 */
[----:B------:R-:W-:Y:S02]  /*1a30*/  UMOV UR17, UR6 ;  /* 0x0000000600117c82 */ /* 0x000fe40008000000 */
[----:B------:R-:W-:Y:S01]  /*1a40*/  UISETP.NE.AND UP0, UPT, UR16, UR5, UPT ;  /* 0x000000051000728c */ /* 0x000fe2000bf05270 */
[----:B------:R1:W-:Y:S02]  /*1a50*/  UTMALDG.3D [UR32], [UR26], desc[UR18] ;  /* 0x000012201a0075b4 */ /* 0x0003e40008011000 */
[----:B------:R1:W-:Y:S06]  /*1a60*/  UTMALDG.3D [UR8], [UR20], desc[UR18] ;  /* 0x00001208140075b4 */ /* 0x0003ec0008011000 */
[----:B------:R-:W-:Y:S05]  /*1a70*/  BRA.U UP0, `(.L_x_26) ;  /* 0xfffffffd00647547 */ /* 0x000fea000b83ffff */
.L_x_21:
[----:B-1----:R-:W-:Y:S01]  /*1a80*/  ULEA UR8, UR6, UR4, 0x3 ;  /* 0x0000000406087291 */ /* 0x002fe2000f8e18ff */
[----:B------:R-:W-:Y:S01]  /*1a90*/  SHF.L.U32 R2, R15, 0x1f, RZ ;  /* 0x0000001f0f027819 */ /* 0x000fe200000006ff */
[----:B------:R-:W-:Y:S01]  /*1aa0*/  @!P1 SYNCS.ARRIVE.TRANS64.A1T0 RZ, [UR4+0xe8], RZ ;  /* 0x0000e8ffffff99a7 */ /* 0x000fe20008100004 */
[----:B------:R-:W-:-:S06]  /*1ab0*/  UISETP.GT.AND UP0, UPT, UR15, UR14, UPT ;  /* 0x0000000e0f00728c */ /* 0x000fcc000bf04270 */
[----:B--2---:R1:W2:Y:S03]  /*1ac0*/  SYNCS.PHASECHK.TRANS64.TRYWAIT P0, [UR8+0x60], R2 ;  /* 0x00006002ff0075a7 */ /* 0x0042a60008001108 */
[----:B------:R-:W-:Y:S05]  /*1ad0*/  BRA.U !UP0, `(.L_x_27) ;  /* 0x0000000108a87547 */ /* 0x000fea000b800000 */
[----:B------:R-:W-:Y:S01]  /*1ae0*/  UIADD3 UR21, UPT, UPT, UR7, UR24, URZ ;  /* 0x0000001807157290 */ /* 0x000fe2000fffe0ff */
[----:B------:R-:W-:-:S11]  /*1af0*/  UMOV UR25, UR6 ;  /* 0x0000000600197c82 */ /* 0x000fd60008000000 */
.L_x_32:
[----:B-1----:R-:W-:Y:S01]  /*1b00*/  ULEA UR17, UR25, UR4, 0x3 ;  /* 0x0000000419117291 */ /* 0x002fe2000f8e18ff */
[----:B--2---:R-:W-:Y:S01]  /*1b10*/  @!P5 MOV R3, 0x4000 ;  /* 0x000040000003d802 */ /* 0x004fe20000000f00 */
[----:B--2---:R-:W-:Y:S10]  /*1b20*/  @P0 BRA `(.L_x_28) ;  /* 0x00000000000c0947 */ /* 0x004ff40003800000 */
[----:B------:R-:W-:-:S04]  /*1b30*/  SHF.L.U32 R5, R15, 0x1f, RZ ;  /* 0x0000001f0f057819 */ /* 0x000fc800000006ff */
[----:B------:R-:W2:Y:S02]  /*1b40*/  SYNCS.PHASECHK.TRANS64.TRYWAIT P0, [UR17+0x60], R5 ;  /* 0x00006005ff0075a7 */ /* 0x000ea40008001111 */
[----:B--2---:R-:W-:Y:S05]  /*1b50*/  @!P0 BRA `(.L_x_29) ;  /* 0x0000006c00008947 */ /* 0x004fea0003800000 */
.L_x_28:
[----:B------:R2:W-:Y:S01]  /*1b60*/  @!P5 SYNCS.ARRIVE.TRANS64 RZ, [UR17], R3 ;  /* 0x00000003ffffd9a7 */ /* 0x0005e20008000011 */
[----:B------:R-:W-:Y:S04]  /*1b70*/  BSSY.RECONVERGENT B0, `(.L_x_30) ;  /* 0x0000003000007945 */ /* 0x000fe80003800200 */
[----:B------:R-:W-:Y:S05]  /*1b80*/  @P4 BRA `(.L_x_31) ;  /* 0x0000000000044947 */ /* 0x000fea0003800000 */
[----:B------:R-:W-:Y:S05]  /*1b90*/  BPT.TRAP 0x1 ;  /* 0x000000040000795c */ /* 0x000fea0000300000 */
.L_x_31:
[----:B------:R-:W-:Y:S05]  /*1ba0*/  BSYNC.RECONVERGENT B0 ;  /* 0x0000000000007941 */ /* 0x000fea0003800200 */
.L_x_30:
        /* <DEDUP_REMOVED lines=20> */
[----:B------:R-:W-:Y:S01]  /*1cf0*/  UIADD3 UR8, UPT, UPT, UR8, 0x20400, URZ ;  /* 0x0002040008087890 */ /* 0x000fe2000fffe0ff */
[----:B------:R-:W-:Y:S01]  /*1d00*/  UMOV UR9, UR17 ;  /* 0x0000001100097c82 */ /* 0x000fe20008000000 */
[----:B------:R-:W-:Y:S01]  /*1d10*/  UMOV UR11, UR18 ;  /* 0x00000012000b7c82 */ /* 0x000fe20008000000 */
[----:B------:R-:W-:Y:S01]  /*1d20*/  UIADD3 UR24, UPT, UPT, UR24, 0x1, URZ ;  /* 0x0000000118187890 */ /* 0x000fe2000fffe0ff */
[----:B------:R-:W-:-:S03]  /*1d30*/  UMOV UR25, UR6 ;  /* 0x0000000600197c82 */ /* 0x000fc60008000000 */
[----:B------:R1:W-:Y:S01]  /*1d40*/  UTMALDG.3D [UR16], [UR30], desc[UR26] ;  /* 0x00001a101e0075b4 */ /* 0x0003e20008011000 */
[----:B------:R-:W-:Y:S01]  /*1d50*/  UISETP.NE.AND UP0, UPT, UR24, UR21, UPT ;  /* 0x000000151800728c */ /* 0x000fe2000bf05270 */
[----:B------:R1:W-:Y:S08]  /*1d60*/  UTMALDG.3D [UR8], [UR28], desc[UR26] ;  /* 0x00001a081c0075b4 */ /* 0x0003f00008011000 */
[----:B------:R-:W-:Y:S05]  /*1d70*/  BRA.U UP0, `(.L_x_32) ;  /* 0xfffffffd00607547 */ /* 0x000fea000b83ffff */
.L_x_27:
[C---:B-1----:R-:W-:Y:S01]  /*1d80*/  LEA R2, R14.reuse, UR4, 0x3 ;  /* 0x000000040e027c11 */ /* 0x042fe2000f8e18ff */
[----:B------:R-:W-:Y:S01]  /*1d90*/  NOP ;  /* 0x0000000000007918 */ /* 0x000fe20000000000 */
[----:B--2---:R-:W-:Y:S02]  /*1da0*/  SHF.L.U32 R3, R13, 0x1f, RZ ;  /* 0x0000001f0d037819 */ /* 0x004fe400000006ff */
[----:B------:R-:W-:Y:S02]  /*1db0*/  LEA R4, R14, UR4, 0x4 ;  /* 0x000000040e047c11 */ /* 0x000fe4000f8e20ff */
[----:B------:R-:W1:Y:S02]  /*1dc0*/  SYNCS.PHASECHK.TRANS64.TRYWAIT P0, [R2+URZ+0xf0], R3 ;  /* 0x0000f003020075a7 */ /* 0x000e6400080011ff */
[----:B-1----:R-:W-:Y:S05]  /*1dd0*/  @!P0 BRA `(.L_x_33) ;  /* 0x0000006800788947 */ /* 0x002fea0003800000 */
.L_x_118:
[----:B------:R-:W2:Y:S01]  /*1de0*/  LDS.128 R4, [R4+0x180] ;  /* 0x0001800004047984 */ /* 0x000ea20000000c00 */
[----:B---3--:R-:W-:Y:S01]  /*1df0*/  ISETP.GE.AND P0, PT, R72, 0x1, PT ;  /* 0x000000014800780c */ /* 0x008fe20003f06270 */
[----:B-1----:R-:W-:Y:S01]  /*1e00*/  VIADD R2, R2, 0x100 ;  /* 0x0000010002027836 */ /* 0x002fe20000000000 */
[----:B------:R-:W-:Y:S01]  /*1e10*/  @!PT LDS RZ, [RZ] ;  /* 0x00000000fffff984 */ /* 0x000fe20000000800 */
[----:B------:R-:W-:Y:S01]  /*1e20*/  @!PT LDS RZ, [RZ] ;  /* 0x00000000fffff984 */ /* 0x000fe20000000800 */
[----:B------:R-:W-:Y:S01]  /*1e30*/  @!PT LDS RZ, [RZ] ;  /* 0x00000000fffff984 */ /* 0x000fe20000000800 */
[----:B------:R-:W-:Y:S01]  /*1e40*/  @!PT LDS RZ, [RZ] ;  /* 0x00000000fffff984 */ /* 0x000fe20000000800 */
[----:B------:R1:W-:Y:S06]  /*1e50*/  MEMBAR.ALL.CTA ;  /* 0x0000000000007992 */ /* 0x0003ec0000008000 */
[----:B-1----:R-:W1:Y:S01]  /*1e60*/  FENCE.VIEW.ASYNC.S ;  /* 0x00000000000073c6 */ /* 0x002e620000000000 */
[----:B------:R-:W-:-:S04]  /*1e70*/  PRMT R2, RZ, 0x654, R2 ;  /* 0x00000654ff027816 */ /* 0x000fc80000000002 */
[----:B-1----:R1:W-:Y:S01]  /*1e80*/  SYNCS.ARRIVE.TRANS64.RED.A1T0 RZ, [R2+URZ], RZ ;  /* 0x000000ff02ff79a7 */ /* 0x0023e200081004ff */
[----:B--2---:R-:W-:-:S13]  /*1e90*/  LOP3.LUT P2, RZ, R6, 0x1, RZ, 0xc0, !PT ;  /* 0x0000000106ff7812 */ /* 0x004fda000784c0ff */
[----:B------:R-:W-:Y:S01]  /*1ea0*/  @P2 SHF.R.U32.HI R3, RZ, 0x10, R5 ;  /* 0x00000010ff032819 */ /* 0x000fe20000011605 */
[----:B------:R-:W-:Y:S01]  /*1eb0*/  VOTEU.ANY UP0, P2 ;  /* 0x0000000000ff7886 */ /* 0x000fe20001000100 */
[----:B------:R-:W-:Y:S02]  /*1ec0*/  @P2 MOV R11, R4 ;  /* 0x00000004000b2202 */ /* 0x000fe40000000f00 */
[----:B------:R-:W-:Y:S02]  /*1ed0*/  @P2 R2UR.BROADCAST UR8, R3 ;  /* 0x00000000030822ca */ /* 0x000fe400008e0000 */
[----:B------:R-:W-:-:S11]  /*1ee0*/  @P2 LOP3.LUT R8, R5, 0xffff, RZ, 0xc0, !PT ;  /* 0x0000ffff05082812 */ /* 0x000fd600078ec0ff */
[----:B------:R-:W-:Y:S01]  /*1ef0*/  @UP0 UMOV UR36, UR8 ;  /* 0x0000000800240c82 */ /* 0x000fe20008000000 */
[----:B-1----:R-:W-:Y:S05]  /*1f00*/  @!P0 BRA `(.L_x_34) ;  /* 0x0000000000b88947 */ /* 0x002fea0003800000 */
[----:B------:R-:W4:Y:S01]  /*1f10*/  LDC.64 R4, c[0x0][0xb18] ;  /* 0x0002c600ff047b82 */ /* 0x000f220000000a00 */
[----:B------:R-:W-:-:S07]  /*1f20*/  ISETP.NE.AND P3, PT, R72, 0x1, PT ;  /* 0x000000014800780c */ /* 0x000fce0003f65270 */
[----:B------:R-:W1:Y:S08]  /*1f30*/  LDC.64 R6, c[0x0][0xb10] ;  /* 0x0002c400ff067b82 */ /* 0x000e700000000a00 */
[----:B------:R-:W2:Y:S08]  /*1f40*/  LDC R16, c[0x0][0xb20] ;  /* 0x0002c800ff107b82 */ /* 0x000eb00000000800 */
[----:B------:R-:W3:Y:S01]  /*1f50*/  LDC R18, c[0x0][0xb0c] ;  /* 0x0002c300ff127b82 */ /* 0x000ee20000000800 */
[----:B----4-:R-:W-:Y:S01]  /*1f60*/  IMAD.HI.U32 R17, R0, R5, RZ ;  /* 0x0000000500117227 */ /* 0x010fe200078e00ff */
[----:B------:R-:W-:-:S03]  /*1f70*/  ISETP.NE.AND P0, PT, R4, 0x1, PT ;  /* 0x000000010400780c */ /* 0x000fc60003f05270 */
[----:B------:R-:W-:-:S03]  /*1f80*/  IMAD.HI.U32 R5, R8, R5, RZ ;  /* 0x0000000508057227 */ /* 0x000fc600078e00ff */
[----:B------:R-:W4:Y:S01]  /*1f90*/  LDC.64 R2, c[0x0][0xb28] ;  /* 0x0002ca00ff027b82 */ /* 0x000f220000000a00 */
[----:B-1----:R-:W-:-:S04]  /*1fa0*/  IMAD.HI.U32 R20, R9, R6, RZ ;  /* 0x0000000609147227 */ /* 0x002fc800078e00ff */
[----:B------:R-:W-:Y:S01]  /*1fb0*/  IMAD.HI.U32 R22, R11, R6, RZ ;  /* 0x000000060b167227 */ /* 0x000fe200078e00ff */
[----:B------:R-:W-:Y:S02]  /*1fc0*/  SHF.R.U32.HI R20, RZ, R7, R20 ;  /* 0x00000007ff147219 */ /* 0x000fe40000011614 */
[-C--:B--2---:R-:W-:Y:S02]  /*1fd0*/  SHF.R.U32.HI R17, RZ, R16.reuse, R17 ;  /* 0x00000010ff117219 */ /* 0x084fe40000011611 */
[----:B------:R-:W-:Y:S02]  /*1fe0*/  SHF.R.U32.HI R5, RZ, R16, R5 ;  /* 0x00000010ff057219 */ /* 0x000fe40000011605 */
[----:B------:R-:W-:Y:S02]  /*1ff0*/  SEL R17, R0, R17, !P0 ;  /* 0x0000001100117207 */ /* 0x000fe40004000000 */
[----:B------:R-:W-:Y:S02]  /*2000*/  SHF.R.U32.HI R22, RZ, R7, R22 ;  /* 0x00000007ff167219 */ /* 0x000fe40000011616 */
[----:B---3--:R-:W-:-:S02]  /*2010*/  ISETP.NE.AND P1, PT, R18, 0x1, PT ;  /* 0x000000011200780c */ /* 0x008fc40003f25270 */
[----:B------:R-:W-:Y:S02]  /*2020*/  SEL R5, R8, R5, !P0 ;  /* 0x0000000508057207 */ /* 0x000fe40004000000 */
[----:B------:R-:W-:Y:S02]  /*2030*/  SEL R19, R9, R20, !P1 ;  /* 0x0000001409137207 */ /* 0x000fe40004800000 */
[----:B------:R-:W-:Y:S01]  /*2040*/  SEL R7, R11, R22, !P1 ;  /* 0x000000160b077207 */ /* 0x000fe20004800000 */
[----:B----4-:R-:W-:-:S04]  /*2050*/  IMAD.HI.U32 R20, R17, R2, RZ ;  /* 0x0000000211147227 */ /* 0x010fc800078e00ff */
[----:B------:R-:W-:Y:S01]  /*2060*/  IMAD.HI.U32 R6, R19, R2, RZ ;  /* 0x0000000213067227 */ /* 0x000fe200078e00ff */
[----:B------:R-:W-:-:S04]  /*2070*/  @P3 SHF.R.U32.HI R17, RZ, R3, R20 ;  /* 0x00000003ff113219 */ /* 0x000fc80000011614 */
[----:B------:R-:W-:Y:S01]  /*2080*/  @P3 SHF.R.U32.HI R19, RZ, R3, R6 ;  /* 0x00000003ff133219 */ /* 0x000fe20000011606 */
[----:B------:R-:W-:-:S04]  /*2090*/  IMAD R17, R72, R17, RZ ;  /* 0x0000001148117224 */ /* 0x000fc800078e02ff */
[----:B------:R-:W-:Y:S01]  /*20a0*/  IMAD R6, R72, R19, RZ ;  /* 0x0000001348067224 */ /* 0x000fe200078e02ff */
[C---:B------:R-:W-:Y:S02]  /*20b0*/  ISETP.GE.AND P0, PT, R5.reuse, R17, PT ;  /* 0x000000110500720c */ /* 0x040fe40003f06270 */
[----:B------:R-:W-:Y:S02]  /*20c0*/  IADD3 R17, PT, PT, -R5, RZ, RZ ;  /* 0x000000ff05117210 */ /* 0x000fe40007ffe1ff */
[----:B------:R-:W-:Y:S01]  /*20d0*/  ISETP.GE.OR P0, PT, R7, R6, P0 ;  /* 0x000000060700720c */ /* 0x000fe20000706670 */
[----:B------:R-:W-:-:S04]  /*20e0*/  IMAD.HI.U32 R6, R5, R2, RZ ;  /* 0x0000000205067227 */ /* 0x000fc800078e00ff */
[----:B------:R-:W-:Y:S01]  /*20f0*/  IMAD R8, R4, R17, R8 ;  /* 0x0000001104087224 */ /* 0x000fe200078e0208 */
[----:B------:R-:W-:-:S04]  /*2100*/  SHF.R.U32.HI R6, RZ, R3, R6 ;  /* 0x00000003ff067219 */ /* 0x000fc80000011606 */
[----:B------:R-:W-:-:S03]  /*2110*/  SEL R6, R5, R6, !P3 ;  /* 0x0000000605067207 */ /* 0x000fc60005800000 */
[----:B------:R-:W-:-:S04]  /*2120*/  @!P0 IMAD.HI.U32 R16, R7, R2, RZ ;  /* 0x0000000207108227 */ /* 0x000fc800078e00ff */
[----:B------:R-:W-:Y:S01]  /*2130*/  IMAD.MOV R2, RZ, RZ, -R6 ;  /* 0x000000ffff027224 */ /* 0x000fe200078e0a06 */
[----:B------:R-:W-:-:S03]  /*2140*/  @!P0 SHF.R.U32.HI R16, RZ, R3, R16 ;  /* 0x00000003ff108219 */ /* 0x000fc60000011610 */
[----:B------:R-:W-:Y:S01]  /*2150*/  IMAD R2, R72, R2, R5 ;  /* 0x0000000248027224 */ /* 0x000fe200078e0205 */
        /* <DEDUP_REMOVED lines=9> */
.L_x_34:
[----:B------:R-:W1:Y:S02]  /*21f0*/  LDCU UR8, c[0x0][0xb30] ;  /* 0x00016600ff0877ac */ /* 0x000e640008000800 */
[----:B-1----:R-:W-:-:S09]  /*2200*/  UISETP.NE.AND UP0, UPT, UR8, 0x1, UPT ;  /* 0x000000010800788c */ /* 0x002fd2000bf05270 */
[----:B------:R-:W-:Y:S05]  /*2210*/  BRA.U UP0, `(.L_x_35) ;  /* 0x0000000100407547 */ /* 0x000fea000b800000 */
[----:B------:R-:W1:Y:S08]  /*2220*/  LDC.64 R4, c[0x0][0xb10] ;  /* 0x0002c400ff047b82 */ /* 0x000e700000000a00 */
[----:B------:R-:W2:Y:S08]  /*2230*/  LDC.64 R2, c[0x0][0xb18] ;  /* 0x0002c600ff027b82 */ /* 0x000eb00000000a00 */
[----:B------:R-:W3:Y:S08]  /*2240*/  LDC R6, c[0x0][0xb20] ;  /* 0x0002c800ff067b82 */ /* 0x000ef00000000800 */
[----:B------:R-:W4:Y:S01]  /*2250*/  LDC R16, c[0x0][0xb0c] ;  /* 0x0002c300ff107b82 */ /* 0x000f220000000800 */
[----:B-1----:R-:W-:-:S05]  /*2260*/  IMAD.HI.U32 R4, R11, R4, RZ ;  /* 0x000000040b047227 */ /* 0x002fca00078e00ff */
[----:B------:R-:W-:Y:S01]  /*2270*/  SHF.R.U32.HI R4, RZ, R5, R4 ;  /* 0x00000005ff047219 */ /* 0x000fe20000011604 */
[----:B--2---:R-:W-:Y:S01]  /*2280*/  IMAD.HI.U32 R3, R8, R3, RZ ;  /* 0x0000000308037227 */ /* 0x004fe200078e00ff */
[----:B------:R-:W-:-:S04]  /*2290*/  ISETP.NE.AND P0, PT, R2, 0x1, PT ;  /* 0x000000010200780c */ /* 0x000fc80003f05270 */
[----:B---3--:R-:W-:-:S04]  /*22a0*/  SHF.R.U32.HI R3, RZ, R6, R3 ;  /* 0x00000006ff037219 */ /* 0x008fc80000011603 */
[----:B------:R-:W-:Y:S02]  /*22b0*/  SEL R3, R8, R3, !P0 ;  /* 0x0000000308037207 */ /* 0x000fe40004000000 */
[----:B----4-:R-:W-:-:S04]  /*22c0*/  ISETP.NE.AND P1, PT, R16, 0x1, PT ;  /* 0x000000011000780c */ /* 0x010fc80003f25270 */
[----:B------:R-:W-:-:S05]  /*22d0*/  SEL R4, R11, R4, !P1 ;  /* 0x000000040b047207 */ /* 0x000fca0004800000 */
[----:B------:R-:W-:Y:S02]  /*22e0*/  IMAD.IADD R5, R3, 0x1, -R4 ;  /* 0x0000000103057824 */ /* 0x000fe400078e0a04 */
[----:B------:R-:W-:Y:S02]  /*22f0*/  IMAD.IADD R3, R4, 0x1, -R3 ;  /* 0x0000000104037824 */ /* 0x000fe400078e0a03 */
[----:B------:R-:W-:Y:S02]  /*2300*/  IMAD R11, R5, R16, R11 ;  /* 0x00000010050b7224 */ /* 0x000fe400078e020b */
[----:B------:R-:W-:-:S07]  /*2310*/  IMAD R8, R3, R2, R8 ;  /* 0x0000000203087224 */ /* 0x000fce00078e0208 */
.L_x_35:
[----:B------:R-:W-:Y:S01]  /*2320*/  VIADD R14, R14, 0x1 ;  /* 0x000000010e0e7836 */ /* 0x000fe20000000000 */
[----:B------:R-:W-:Y:S01]  /*2330*/  PLOP3.LUT P1, PT, PT, PT, PT, 0x80, 0x8 ;  /* 0x000000000008781c */ /* 0x000fe20003f2f070 */
[----:B------:R-:W-:Y:S02]  /*2340*/  IMAD.IADD R21, R11, 0x1, R170 ;  /* 0x000000010b157824 */ /* 0x000fe400078e02aa */
[----:B------:R-:W-:Y:S01]  /*2350*/  IMAD.IADD R20, R8, 0x1, R147 ;  /* 0x0000000108147824 */ /* 0x000fe200078e0293 */
[----:B------:R-:W-:-:S04]  /*2360*/  ISETP.NE.AND P0, PT, R14, 0x2, PT ;  /* 0x000000020e00780c */ /* 0x000fc80003f05270 */
[----:B------:R-:W-:Y:S02]  /*2370*/  SEL R2, RZ, 0x1, P0 ;  /* 0x00000001ff027807 */ /* 0x000fe40000000000 */
[----:B------:R-:W-:Y:S02]  /*2380*/  SEL R14, R14, RZ, P0 ;  /* 0x000000ff0e0e7207 */ /* 0x000fe40000000000 */
[----:B------:R-:W-:Y:S01]  /*2390*/  LOP3.LUT R13, R13, R2, RZ, 0x3c, !PT ;  /* 0x000000020d0d7212 */ /* 0x000fe200078e3cff */
[----:B------:R-:W-:Y:S06]  /*23a0*/  @P2 BRA `(.L_x_36) ;  /* 0xfffffff000a02947 */ /* 0x000fec000383ffff */
[----:B------:R-:W-:Y:S01]  /*23b0*/  UIADD3 UR4, UPT, UPT, UR4, 0x60, URZ ;  /* 0x0000006004047890 */ /* 0x000fe2000fffe0ff */
[----:B------:R-:W-:-:S03]  /*23c0*/  SHF.L.U32 R3, R15, 0x1f, RZ ;  /* 0x0000001f0f037819 */ /* 0x000fc600000006ff */
[----:B------:R-:W-:-:S09]  /*23d0*/  ULEA UR5, UR6, UR4, 0x3 ;  /* 0x0000000406057291 */ /* 0x000fd2000f8e18ff */
[----:B------:R-:W1:Y:S02]  /*23e0*/  SYNCS.PHASECHK.TRANS64.TRYWAIT P0, [UR5], R3 ;  /* 0x00000003ff0075a7 */ /* 0x000e640008001105 */
[----:B-1----:R-:W-:Y:S05]  /*23f0*/  @!P0 BRA `(.L_x_37) ;  /* 0x0000006400048947 */ /* 0x002fea0003800000 */
.L_x_120:
[----:B------:R-:W-:-:S04]  /*2400*/  UIADD3 UR6, UPT, UPT, UR6, 0x1, URZ ;  /* 0x0000000106067890 */ /* 0x000fc8000fffe0ff */
[----:B------:R-:W-:-:S04]  /*2410*/  UISETP.NE.AND UP0, UPT, UR6, 0xc, UPT ;  /* 0x0000000c0600788c */ /* 0x000fc8000bf05270 */
[----:B------:R-:W-:Y:S02]  /*2420*/  USEL UR7, URZ, 0x1, UP0 ;  /* 0x00000001ff077887 */ /* 0x000fe40008000000 */
[----:B------:R-:W-:-:S04]  /*2430*/  USEL UR6, UR6, URZ, UP0 ;  /* 0x000000ff06067287 */ /* 0x000fc80008000000 */
[----:B------:R-:W-:Y:S01]  /*2440*/  ULEA UR5, UR6, UR4, 0x3 ;  /* 0x0000000406057291 */ /* 0x000fe2000f8e18ff */
[----:B------:R-:W-:-:S04]  /*2450*/  LOP3.LUT R2, R15, UR7, RZ, 0x3c, !PT ;  /* 0x000000070f027c12 */ /* 0x000fc8000f8e3cff */
[----:B-1----:R-:W-:-:S04]  /*2460*/  SHF.L.U32 R3, R2, 0x1f, RZ ;  /* 0x0000001f02037819 */ /* 0x002fc800000006ff */
[----:B------:R-:W1:Y:S02]  /*2470*/  SYNCS.PHASECHK.TRANS64.TRYWAIT P0, [UR5], R3 ;  /* 0x00000003ff0075a7 */ /* 0x000e640008001105 */
[----:B-1----:R-:W-:Y:S05]  /*2480*/  @!P0 BRA `(.L_x_38) ;  /* 0x0000006000f88947 */ /* 0x002fea0003800000 */
.L_x_122:
        /* <DEDUP_REMOVED lines=9> */
.L_x_124:
        /* <DEDUP_REMOVED lines=9> */
.L_x_126:
        /* <DEDUP_REMOVED lines=9> */
.L_x_128:
        /* <DEDUP_REMOVED lines=9> */
.L_x_130:
        /* <DEDUP_REMOVED lines=9> */
.L_x_132:
        /* <DEDUP_REMOVED lines=9> */
.L_x_134:
        /* <DEDUP_REMOVED lines=9> */
.L_x_136:
        /* <DEDUP_REMOVED lines=9> */
.L_x_138:
        /* <DEDUP_REMOVED lines=9> */
.L_x_140:
[----:B------:R-:W-:-:S04]  /*29a0*/  UIADD3 UR6, UPT, UPT, UR6, 0x1, URZ ;  /* 0x0000000106067890 */ /* 0x000fc8000fffe0ff */
[----:B------:R-:W-:-:S04]  /*29b0*/  UISETP.NE.AND UP0, UPT, UR6, 0xc, UPT ;  /* 0x0000000c0600788c */ /* 0x000fc8000bf05270 */
[----:B------:R-:W-:Y:S02]  /*29c0*/  USEL UR5, URZ, 0x1, UP0 ;  /* 0x00000001ff057887 */ /* 0x000fe40008000000 */
[----:B------:R-:W-:-:S04]  /*29d0*/  USEL UR6, UR6, URZ, UP0 ;  /* 0x000000ff06067287 */ /* 0x000fc80008000000 */
[----:B------:R-:W-:Y:S01]  /*29e0*/  ULEA UR6, UR6, UR4, 0x3 ;  /* 0x0000000406067291 */ /* 0x000fe2000f8e18ff */
[----:B-1----:R-:W-:-:S04]  /*29f0*/  LOP3.LUT R3, R2, UR5, RZ, 0x3c, !PT ;  /* 0x0000000502037c12 */ /* 0x002fc8000f8e3cff */
[----:B------:R-:W-:Y:S01]  /*2a00*/  SHF.L.U32 R3, R3, 0x1f, RZ ;  /* 0x0000001f03037819 */ /* 0x000fe200000006ff */
[----:B----4-:R-:W-:-:S07]  /*2a10*/  IMAD.U32 R0, RZ, RZ, UR6 ;  /* 0x00000006ff007e24 */ /* 0x010fce000f8e00ff */
.L_x_48:
[----:B-1----:R1:W2:Y:S02]  /*2a20*/  SYNCS.PHASECHK.TRANS64.TRYWAIT P0, [R0+URZ], R3 ;  /* 0x00000003000075a7 */ /* 0x0022a400080011ff */
[----:B--2---:R-:W-:Y:S05]  /*2a30*/  @!P0 NANOSLEEP.SYNCS 0x989680 ;  /* 0x009896800000895d */ /* 0x004fea0003900000 */
[----:B------:R-:W2:Y:S02]  /*2a40*/  @!P0 SYNCS.PHASECHK.TRANS64 P0, [R0+URZ], R3 ;  /* 0x00000003000085a7 */ /* 0x000ea400080010ff */
[----:B--2---:R-:W-:Y:S05]  /*2a50*/  @P0 EXIT ;  /* 0x000000000000094d */ /* 0x004fea0003800000 */
[----:B------:R-:W-:Y:S05]  /*2a60*/  BRA `(.L_x_48) ;  /* 0xfffffffc00ec7947 */ /* 0x000fea000383ffff */
.L_x_18:
[----:B------:R-:W-:-:S04]  /*2a70*/  UISETP.NE.AND UP1, UPT, UR37, URZ, UPT ;  /* 0x000000ff2500728c */ /* 0x000fc8000bf25270 */
[----:B------:R-:W-:-:S09]  /*2a80*/  UISETP.NE.OR UP1, UPT, UR8, 0x1, UP1 ;  /* 0x000000010800788c */ /* 0x000fd20008f25670 */
[----:B------:R-:W-:Y:S05]  /*2a90*/  BRA.U UP1, `(.L_x_49) ;  /* 0x0000000501487547 */ /* 0x000fea000b800000 */
[----:B------:R-:W-:Y:S01]  /*2aa0*/  ISETP.NE.AND P2, PT, R2, RZ, PT ;  /* 0x000000ff0200720c */ /* 0x000fe20003f45270 */
[----:B------:R-:W-:Y:S01]  /*2ab0*/  IMAD.MOV.U32 R12, RZ, RZ, 0x1 ;  /* 0x00000001ff0c7424 */ /* 0x000fe200078e00ff */
[----:B------:R-:W-:Y:S02]  /*2ac0*/  CS2R R10, SRZ ;  /* 0x00000000000a7805 */ /* 0x000fe4000001ff00 */
[----:B------:R-:W-:Y:S01]  /*2ad0*/  CS2R R8, SRZ ;  /* 0x0000000000087805 */ /* 0x000fe2000001ff00 */
[----:B------:R-:W-:Y:S01]  /*2ae0*/  UMOV UR4, 0x400 ;  /* 0x0000040000047882 */ /* 0x000fe20000000000 */
[----:B------:R-:W-:Y:S01]  /*2af0*/  UMOV UR6, URZ ;  /* 0x000000ff00067c82 */ /* 0x000fe20008000000 */
[----:B------:R-:W-:-:S12]  /*2b00*/  ULEA UR37, UR37, UR4, 0x18 ;  /* 0x0000000425257291 */ /* 0x000fd8000f8ec0ff */
.L_x_53:
[----:B------:R-:W-:Y:S02]  /*2b10*/  LEA R0, R8, UR37, 0x3 ;  /* 0x0000002508007c11 */ /* 0x000fe4000f8e18ff */
[----:B------:R-:W-:-:S03]  /*2b20*/  SHF.L.U32 R5, R9, 0x1f, RZ ;  /* 0x0000001f09057819 */ /* 0x000fc600000006ff */
[----:B------:R-:W-:Y:S01]  /*2b30*/  VIADD R4, R0, 0x160 ;  /* 0x0000016000047836 */ /* 0x000fe20000000000 */
[----:B------:R-:W1:Y:S02]  /*2b40*/  SYNCS.PHASECHK.TRANS64.TRYWAIT P0, [R0+URZ+0x150], R5 ;  /* 0x00015005000075a7 */ /* 0x000e6400080011ff */
[----:B-1----:R-:W-:Y:S05]  /*2b50*/  @!P0 BRA `(.L_x_50) ;  /* 0x0000006000348947 */ /* 0x002fea0003800000 */
.L_x_141:
[----:B------:R-:W-:Y:S01]  /*2b60*/  ULEA UR5, UR6, UR37, 0x3 ;  /* 0x0000002506057291 */ /* 0x000fe2000f8e18ff */
[----:B------:R-:W-:Y:S02]  /*2b70*/  PRMT R4, RZ, 0x654, R4 ;  /* 0x00000654ff047816 */ /* 0x000fe40000000004 */
[----:B-1----:R-:W-:Y:S01]  /*2b80*/  SHF.L.U32 R5, R12, 0x1f, RZ ;  /* 0x0000001f0c057819 */ /* 0x002fe200000006ff */
[----:B------:R-:W-:Y:S01]  /*2b90*/  UIADD3 UR4, UPT, UPT, UR5, 0xf0, URZ ;  /* 0x000000f005047890 */ /* 0x000fe2000fffe0ff */
[----:B------:R1:W-:Y:S05]  /*2ba0*/  SYNCS.ARRIVE.TRANS64.RED.A1T0 RZ, [R4+URZ], RZ ;  /* 0x000000ff04ff79a7 */ /* 0x0003ea00081004ff */
[----:B------:R-:W-:Y:S01]  /*2bb0*/  IMAD.U32 R7, RZ, RZ, UR4 ;  /* 0x00000004ff077e24 */ /* 0x000fe2000f8e00ff */
[----:B------:R-:W2:Y:S04]  /*2bc0*/  SYNCS.PHASECHK.TRANS64.TRYWAIT P0, [UR5+0x100], R5 ;  /* 0x00010005ff0075a7 */ /* 0x000ea80008001105 */
[----:B------:R-:W-:Y:S01]  /*2bd0*/  PRMT R6, R2, 0x654, R7 ;  /* 0x0000065402067816 */ /* 0x000fe20000000007 */
[----:B-1----:R-:W-:Y:S01]  /*2be0*/  @!P2 IMAD.MOV.U32 R4, RZ, RZ, 0x10 ;  /* 0x00000010ff04a424 */ /* 0x002fe200078e00ff */
[----:B--2---:R-:W-:Y:S06]  /*2bf0*/  @!P0 BRA `(.L_x_51) ;  /* 0x0000006000208947 */ /* 0x004fec0003800000 */
.L_x_143:
[----:B------:R-:W-:Y:S01]  /*2c00*/  ULEA UR4, UR6, UR37, 0x4 ;  /* 0x0000002506047291 */ /* 0x000fe2000f8e20ff */
[----:B------:R-:W-:Y:S01]  /*2c10*/  SEL R3, R6, R3, !P2 ;  /* 0x0000000306037207 */ /* 0x000fe20005000000 */
[----:B------:R-:W-:Y:S01]  /*2c20*/  UIADD3 UR5, UPT, UPT, UR5, 0xf0, URZ ;  /* 0x000000f005057890 */ /* 0x000fe2000fffe0ff */
[----:B-1----:R-:W-:Y:S01]  /*2c30*/  LEA R0, R11, UR37, 0x3 ;  /* 0x000000250b007c11 */ /* 0x002fe2000f8e18ff */
[----:B------:R-:W-:Y:S01]  /*2c40*/  UIADD3 UR4, UPT, UPT, UR4, 0x180, URZ ;  /* 0x0000018004047890 */ /* 0x000fe2000fffe0ff */
[----:B------:R-:W-:Y:S01]  /*2c50*/  SHF.L.U32 R5, R10, 0x1f, RZ ;  /* 0x0000001f0a057819 */ /* 0x000fe200000006ff */
[----:B------:R1:W-:Y:S01]  /*2c60*/  @!P2 SYNCS.ARRIVE.TRANS64.RED RZ, [R3+URZ], R4 ;  /* 0x0000000403ffa9a7 */ /* 0x0003e200080004ff */
[----:B------:R-:W-:Y:S01]  /*2c70*/  UIADD3 UR6, UPT, UPT, UR6, 0x1, URZ ;  /* 0x0000000106067890 */ /* 0x000fe2000fffe0ff */
[----:B------:R-:W-:-:S03]  /*2c80*/  VIADD R8, R8, 0x1 ;  /* 0x0000000108087836 */ /* 0x000fc60000000000 */
[----:B------:R-:W-:Y:S02]  /*2c90*/  UISETP.NE.AND UP0, UPT, UR6, 0x2, UPT ;  /* 0x000000020600788c */ /* 0x000fe4000bf05270 */
[----:B------:R-:W-:Y:S06]  /*2ca0*/  UGETNEXTWORKID.BROADCAST [UR4], [UR5] ;  /* 0x00000000040073ca */ /* 0x000fec0008000100 */
[----:B------:R-:W-:Y:S01]  /*2cb0*/  USEL UR4, URZ, 0x1, UP0 ;  /* 0x00000001ff047887 */ /* 0x000fe20008000000 */
[----:B------:R-:W-:Y:S01]  /*2cc0*/  ISETP.NE.AND P0, PT, R8, 0x2, PT ;  /* 0x000000020800780c */ /* 0x000fe20003f05270 */
[----:B------:R-:W-:Y:S01]  /*2cd0*/  USEL UR6, UR6, URZ, UP0 ;  /* 0x000000ff06067287 */ /* 0x000fe20008000000 */
[----:B------:R-:W2:Y:S03]  /*2ce0*/  SYNCS.PHASECHK.TRANS64.TRYWAIT P1, [R0+URZ+0xf0], R5 ;  /* 0x0000f005000075a7 */ /* 0x000ea600080211ff */
[----:B------:R-:W-:Y:S01]  /*2cf0*/  LOP3.LUT R12, R12, UR4, RZ, 0x3c, !PT ;  /* 0x000000040c0c7c12 */ /* 0x000fe2000f8e3cff */
[----:B-12---:R-:W-:Y:S07]  /*2d00*/  @!P1 BRA `(.L_x_52) ;  /* 0x0000005c00f49947 */ /* 0x006fee0003800000 */
.L_x_144:
[C---:B------:R-:W-:Y:S01]  /*2d10*/  LEA R4, R11.reuse, UR37, 0x4 ;  /* 0x000000250b047c11 */ /* 0x040fe2000f8e20ff */
[----:B-1----:R-:W-:Y:S01]  /*2d20*/  VIADD R0, R0, 0x100 ;  /* 0x0000010000007836 */ /* 0x002fe20000000000 */
[----:B------:R-:W-:Y:S01]  /*2d30*/  SEL R8, R8, RZ, P0 ;  /* 0x000000ff08087207 */ /* 0x000fe20000000000 */
[----:B------:R-:W-:-:S03]  /*2d40*/  VIADD R11, R11, 0x1 ;  /* 0x000000010b0b7836 */ /* 0x000fc60000000000 */
[----:B------:R-:W1:Y:S01]  /*2d50*/  LDS.128 R4, [R4+0x180] ;  /* 0x0001800004047984 */ /* 0x000e620000000c00 */
[----:B------:R-:W-:Y:S02]  /*2d60*/  PRMT R0, RZ, 0x654, R0 ;  /* 0x00000654ff007816 */ /* 0x000fe40000000000 */
[C---:B------:R-:W-:Y:S01]  /*2d70*/  ISETP.NE.AND P1, PT, R11.reuse, 0x2, PT ;  /* 0x000000020b00780c */ /* 0x040fe20003f25270 */
[----:B------:R-:W-:Y:S01]  /*2d80*/  @!PT LDS RZ, [RZ] ;  /* 0x00000000fffff984 */ /* 0x000fe20000000800 */
[----:B------:R-:W-:Y:S01]  /*2d90*/  @!PT LDS RZ, [RZ] ;  /* 0x00000000fffff984 */ /* 0x000fe20000000800 */
[----:B------:R-:W-:Y:S01]  /*2da0*/  @!PT LDS RZ, [RZ] ;  /* 0x00000000fffff984 */ /* 0x000fe20000000800 */
[----:B------:R-:W-:Y:S01]  /*2db0*/  @!PT LDS RZ, [RZ] ;  /* 0x00000000fffff984 */ /* 0x000fe20000000800 */
[----:B------:R2:W-:Y:S06]  /*2dc0*/  MEMBAR.ALL.CTA ;  /* 0x0000000000007992 */ /* 0x0005ec0000008000 */
[----:B--2---:R-:W2:Y:S01]  /*2dd0*/  FENCE.VIEW.ASYNC.S ;  /* 0x00000000000073c6 */ /* 0x004ea20000000000 */
[----:B------:R-:W-:Y:S01]  /*2de0*/  SEL R11, R11, RZ, P1 ;  /* 0x000000ff0b0b7207 */ /* 0x000fe20000800000 */
[----:B--2---:R2:W-:Y:S01]  /*2df0*/  SYNCS.ARRIVE.TRANS64.RED.A1T0 RZ, [R0+URZ], RZ ;  /* 0x000000ff00ff79a7 */ /* 0x0045e200081004ff */
[----:B-1----:R-:W-:-:S02]  /*2e00*/  LOP3.LUT P3, RZ, R6, 0x1, RZ, 0xc0, !PT ;  /* 0x0000000106ff7812 */ /* 0x002fc4000786c0ff */
[----:B------:R-:W-:-:S04]  /*2e10*/  SEL R5, RZ, 0x1, P1 ;  /* 0x00000001ff057807 */ /* 0x000fc80000800000 */
[----:B------:R-:W-:Y:S02]  /*2e20*/  LOP3.LUT R10, R10, R5, RZ, 0x3c, !PT ;  /* 0x000000050a0a7212 */ /* 0x000fe400078e3cff */
[----:B--2---:R-:W-:-:S04]  /*2e30*/  SEL R0, RZ, 0x1, P0 ;  /* 0x00000001ff007807 */ /* 0x004fc80000000000 */
[----:B------:R-:W-:Y:S01]  /*2e40*/  LOP3.LUT R9, R9, R0, RZ, 0x3c, !PT ;  /* 0x0000000009097212 */ /* 0x000fe200078e3cff */
[----:B------:R-:W-:Y:S06]  /*2e50*/  @P3 BRA `(.L_x_53) ;  /* 0xfffffffc002c3947 */ /* 0x000fec000383ffff */
[----:B------:R-:W-:Y:S01]  /*2e60*/  ULEA UR5, UR6, UR37, 0x3 ;  /* 0x0000002506057291 */ /* 0x000fe2000f8e18ff */
[----:B------:R-:W-:-:S08]  /*2e70*/  SHF.L.U32 R3, R12, 0x1f, RZ ;  /* 0x0000001f0c037819 */ /* 0x000fd000000006ff */
[----:B------:R-:W1:Y:S02]  /*2e80*/  SYNCS.PHASECHK.TRANS64 P0, [UR5+0x100], R3 ;  /* 0x00010003ff0075a7 */ /* 0x000e640008001005 */
[----:B-1----:R-:W-:Y:S05]  /*2e90*/  @P0 BRA `(.L_x_54) ;  /* 0x0000000000080947 */ /* 0x002fea0003800000 */
[----:B------:R-:W1:Y:S02]  /*2ea0*/  SYNCS.PHASECHK.TRANS64.TRYWAIT P0, [UR5+0x100], R3 ;  /* 0x00010003ff0075a7 */ /* 0x000e640008001105 */
[----:B-1----:R-:W-:Y:S05]  /*2eb0*/  @!P0 BRA `(.L_x_55) ;  /* 0x0000005c009c8947 */ /* 0x002fea0003800000 */
.L_x_54:
[----:B------:R-:W-:-:S04]  /*2ec0*/  UIADD3 UR4, UPT, UPT, UR6, 0x1, URZ ;  /* 0x0000000106047890 */ /* 0x000fc8000fffe0ff */
[----:B------:R-:W-:-:S04]  /*2ed0*/  UISETP.NE.AND UP0, UPT, UR4, 0x2, UPT ;  /* 0x000000020400788c */ /* 0x000fc8000bf05270 */
[----:B------:R-:W-:Y:S02]  /*2ee0*/  USEL UR7, URZ, 0x1, UP0 ;  /* 0x00000001ff077887 */ /* 0x000fe40008000000 */
[----:B------:R-:W-:-:S04]  /*2ef0*/  USEL UR4, UR4, URZ, UP0 ;  /* 0x000000ff04047287 */ /* 0x000fc80008000000 */
[----:B------:R-:W-:Y:S01]  /*2f00*/  ULEA UR4, UR4, UR37, 0x3 ;  /* 0x0000002504047291 */ /* 0x000fe2000f8e18ff */
[----:B-1----:R-:W-:-:S04]  /*2f10*/  LOP3.LUT R3, R12, UR7, RZ, 0x3c, !PT ;  /* 0x000000070c037c12 */ /* 0x002fc8000f8e3cff */
[----:B------:R-:W-:-:S04]  /*2f20*/  SHF.L.U32 R0, R3, 0x1f, RZ ;  /* 0x0000001f03007819 */ /* 0x000fc800000006ff */
[----:B------:R-:W1:Y:S02]  /*2f30*/  SYNCS.PHASECHK.TRANS64 P0, [UR4+0x100], R0 ;  /* 0x00010000ff0075a7 */ /* 0x000e640008001004 */
[----:B-1----:R-:W-:Y:S05]  /*2f40*/  @P0 EXIT ;  /* 0x000000000000094d */ /* 0x002fea0003800000 */
[----:B------:R-:W-:Y:S02]  /*2f50*/  SHF.L.U32 R3, R3, 0x1f, RZ ;  /* 0x0000001f03037819 */ /* 0x000fe400000006ff */
[----:B------:R-:W-:-:S07]  /*2f60*/  MOV R0, UR4 ;  /* 0x0000000400007c02 */ /* 0x000fce0008000f00 */
.L_x_56:
[----:B-1----:R1:W2:Y:S02]  /*2f70*/  SYNCS.PHASECHK.TRANS64.TRYWAIT P0, [R0+URZ+0x100], R3 ;  /* 0x00010003000075a7 */ /* 0x0022a400080011ff */
[----:B--2---:R-:W-:Y:S05]  /*2f80*/  @!P0 NANOSLEEP.SYNCS 0x989680 ;  /* 0x009896800000895d */ /* 0x004fea0003900000 */
[----:B------:R-:W2:Y:S02]  /*2f90*/  @!P0 SYNCS.PHASECHK.TRANS64 P0, [R0+URZ+0x100], R3 ;  /* 0x00010003000085a7 */ /* 0x000ea400080010ff */
[----:B--2---:R-:W-:Y:S05]  /*2fa0*/  @P0 EXIT ;  /* 0x000000000000094d */ /* 0x004fea0003800000 */
[----:B------:R-:W-:Y:S05]  /*2fb0*/  BRA `(.L_x_56) ;  /* 0xfffffffc00ec7947 */ /* 0x000fea000383ffff */
.L_x_49:
[----:B------:R-:W-:-:S09]  /*2fc0*/  UISETP.NE.AND UP1, UPT, UR8, URZ, UPT ;  /* 0x000000ff0800728c */ /* 0x000fd2000bf25270 */
[----:B------:R-:W-:Y:S05]  /*2fd0*/  BRA.U UP1, `(.L_x_57) ;  /* 0x0000000d01787547 */ /* 0x000fea000b800000 */
[----:B------:R-:W-:Y:S01]  /*2fe0*/  UMOV UR4, 0x40 ;  /* 0x0000004000047882 */ /* 0x000fe20000000000 */
[----:B------:R-:W-:Y:S01]  /*2ff0*/  NOP ;  /* 0x0000000000007918 */ /* 0x000fe20000000000 */
[----:B------:R-:W-:Y:S01]  /*3000*/  ULEA UR4, UR37, UR4, 0x18 ;  /* 0x0000000425047291 */ /* 0x000fe2000f8ec0ff */
[----:B------:R-:W-:Y:S02]  /*3010*/  UMOV UR5, 0x400 ;  /* 0x0000040000057882 */ /* 0x000fe40000000000 */
[----:B------:R-:W-:-:S06]  /*3020*/  ULEA UR37, UR37, UR5, 0x18 ;  /* 0x0000000525257291 */ /* 0x000fcc000f8ec0ff */
[----:B------:R-:W1:Y:S02]  /*3030*/  LDS.U8 R0, [UR4+0x1c] ;  /* 0x00001c04ff007984 */ /* 0x000e640008000000 */
[----:B-1----:R-:W-:-:S13]  /*3040*/  ISETP.NE.AND P0, PT, R0, RZ, PT ;  /* 0x000000ff0000720c */ /* 0x002fda0003f05270 */
[----:B------:R-:W-:Y:S05]  /*3050*/  @P0 BRA `(.L_x_58) ;  /* 0x0000000000580947 */ /* 0x000fea0003800000 */
[----:B------:R-:W-:-:S13]  /*3060*/  ELECT P0, URZ, PT ;  /* 0x0000000000ff782f */ /* 0x000fda0003800000 */
[----:B------:R-:W-:Y:S05]  /*3070*/  @!P0 BRA `(.L_x_59) ;  /* 0x0000000000608947 */ /* 0x000fea0003800000 */
[----:B------:R-:W-:Y:S01]  /*3080*/  UMOV UR5, 0x10 ;  /* 0x0000001000057882 */ /* 0x000fe20000000000 */
[----:B------:R-:W-:Y:S01]  /*3090*/  HFMA2 R0, -RZ, RZ, 0, 5.9604644775390625e-08 ;  /* 0x00000001ff007431 */ /* 0x000fe200000001ff */
[----:B------:R-:W-:-:S03]  /*30a0*/  MOV R2, 0xffff ;  /* 0x0000ffff00027802 */ /* 0x000fc60000000f00 */
[----:B------:R-:W-:Y:S04]  /*30b0*/  DEPBAR.LE SB1, 0x36 ;  /* 0x00009d800000791a */ /* 0x000fe80000000000 */
[----:B------:R-:W1:Y:S02]  /*30c0*/  UTCATOMSWS.FIND_AND_SET.ALIGN UP0, UR5, UR5 ;  /* 0x00000005000575e3 */ /* 0x000e640008000800 */
[----:B-1----:R-:W-:Y:S01]  /*30d0*/  MOV R3, UR5 ;  /* 0x0000000500037c02 */ /* 0x002fe20008000f00 */
[----:B------:R-:W-:Y:S06]  /*30e0*/  BRA.U UP0, `(.L_x_60) ;  /* 0x0000000100187547 */ /* 0x000fec000b800000 */
.L_x_61:
[----:B------:R-:W-:Y:S05]  /*30f0*/  NANOSLEEP 0x64 ;  /* 0x000000640000795d */ /* 0x000fea0003800000 */
[----:B------:R-:W-:-:S05]  /*3100*/  UMOV UR5, 0x10 ;  /* 0x0000001000057882 */ /* 0x000fca0000000000 */
[----:B------:R-:W-:Y:S04]  /*3110*/  DEPBAR.LE SB1, 0x36 ;  /* 0x00009d800000791a */ /* 0x000fe80000000000 */
[----:B------:R-:W1:Y:S02]  /*3120*/  UTCATOMSWS.FIND_AND_SET.ALIGN UP0, UR5, UR5 ;  /* 0x00000005000575e3 */ /* 0x000e640008000800 */
[----:B-1----:R-:W-:Y:S01]  /*3130*/  MOV R3, UR5 ;  /* 0x0000000500037c02 */ /* 0x002fe20008000f00 */
[----:B------:R-:W-:Y:S05]  /*3140*/  BRA.U !UP0, `(.L_x_61) ;  /* 0xfffffffd08e87547 */ /* 0x000fea000b83ffff */
.L_x_60:
[-C--:B------:R-:W-:Y:S02]  /*3150*/  SHF.L.U32 R2, R2, R3.reuse, RZ ;  /* 0x0000000302027219 */ /* 0x080fe400000006ff */
[----:B------:R-:W-:Y:S01]  /*3160*/  SHF.L.U32 R0, R0, R3, RZ ;  /* 0x0000000300007219 */ /* 0x000fe200000006ff */
[----:B------:R-:W-:Y:S02]  /*3170*/  IMAD.SHL.U32 R3, R3, 0x20, RZ ;  /* 0x0000002003037824 */ /* 0x000fe400078e00ff */
[----:B------:R1:W-:Y:S04]  /*3180*/  ATOMS.OR RZ, [UR4+0x14], R2 ;  /* 0x00001402ffff798c */ /* 0x0003e8000b000004 */
[----:B------:R1:W-:Y:S04]  /*3190*/  ATOMS.OR RZ, [UR4+0x18], R0 ;  /* 0x00001800ffff798c */ /* 0x0003e8000b000004 */
[----:B------:R1:W-:Y:S01]  /*31a0*/  STS [UR37+0x1a0], R3 ;  /* 0x0001a003ff007988 */ /* 0x0003e20008000825 */
[----:B------:R-:W-:Y:S05]  /*31b0*/  BRA `(.L_x_59) ;  /* 0x0000000000107947 */ /* 0x000fea0003800000 */
.L_x_58:
[----:B------:R-:W-:Y:S02]  /*31c0*/  MOV R0, 0xffffffff ;  /* 0xffffffff00007802 */ /* 0x000fe40000000f00 */
[----:B------:R-:W-:-:S03]  /*31d0*/  MOV R2, 0x3200 ;  /* 0x0000320000027802 */ /* 0x000fc60000000f00 */
[----:B------:R1:W-:Y:S04]  /*31e0*/  STS [UR37+0x1a0], R0 ;  /* 0x0001a000ff007988 */ /* 0x0003e80008000825 */
[----:B-1-3-5:R-:W-:Y:S05]  /*31f0*/  CALL.REL.NOINC `($__internal_1_$__cuda_sm10x_tcgen05_guardrail_trap_phase_invalid_during_alloc) ;  /* 0x0000006000587944 */ /* 0x02afea0003c00000 */
.L_x_59:
[----:B------:R-:W-:Y:S05]  /*3200*/  WARPSYNC.ALL ;  /* 0x0000000000007948 */ /* 0x000fea0003800000 */
[----:B------:R-:W2:Y:S01]  /*3210*/  S2UR UR6, SR_CgaCtaId ;  /* 0x00000000000679c3 */ /* 0x000ea20000008800 */
[----:B------:R-:W-:Y:S01]  /*3220*/  UMOV UR4, 0x400 ;  /* 0x0000040000047882 */ /* 0x000fe20000000000 */
[----:B------:R-:W-:-:S06]  /*3230*/  NOP ;  /* 0x0000000000007918 */ /* 0x000fcc0000000000 */
[----:B------:R-:W-:Y:S06]  /*3240*/  BAR.ARV 0x6, 0xa0 ;  /* 0x0182800000007b1d */ /* 0x000fec0000002000 */
[----:B------:R-:W4:Y:S01]  /*3250*/  LDCU UR7, c[0x0][0x38c] ;  /* 0x00007180ff0777ac */ /* 0x000f220008000800 */
[----:B------:R-:W-:Y:S01]  /*3260*/  IMAD.MOV.U32 R11, RZ, RZ, 0x1 ;  /* 0x00000001ff0b7424 */ /* 0x000fe200078e00ff */
[----:B------:R-:W-:Y:S01]  /*3270*/  CS2R R8, SRZ ;  /* 0x0000000000087805 */ /* 0x000fe2000001ff00 */
[----:B------:R-:W-:Y:S01]  /*3280*/  IMAD.MOV.U32 R10, RZ, RZ, RZ ;  /* 0x000000ffff0a7224 */ /* 0x000fe200078e00ff */
[----:B------:R-:W-:Y:S01]  /*3290*/  UMOV UR17, URZ ;  /* 0x000000ff00117c82 */ /* 0x000fe20008000000 */
[----:B------:R-:W-:Y:S01]  /*32a0*/  UMOV UR16, URZ ;  /* 0x000000ff00107c82 */ /* 0x000fe20008000000 */
[----:B------:R-:W-:Y:S01]  /*32b0*/  UMOV UR22, 0x0 ;  /* 0x0000000000167882 */ /* 0x000fe20000000000 */
[----:B------:R-:W-:Y:S01]  /*32c0*/  UMOV UR23, 0x8210410 ;  /* 0x0821041000177882 */ /* 0x000fe20000000000 */
[----:B------:R-:W-:Y:S01]  /*32d0*/  UMOV UR20, 0x0 ;  /* 0x0000000000147882 */ /* 0x000fe20000000000 */
[----:B------:R-:W-:Y:S01]  /*32e0*/  UMOV UR21, 0x8210410 ;  /* 0x0821041000157882 */ /* 0x000fe20000000000 */
[----:B--2---:R-:W-:Y:S01]  /*32f0*/  ULEA UR6, UR6, UR4, 0x18 ;  /* 0x0000000406067291 */ /* 0x004fe2000f8ec0ff */
[----:B------:R-:W2:Y:S03]  /*3300*/  LDCU UR4, c[0x0][0x38c] ;  /* 0x00007180ff0477ac */ /* 0x000ea60008000800 */
[----:B------:R-:W-:-:S02]  /*3310*/  UIADD3 UR11, UPT, UPT, UR6, 0x8400, URZ ;  /* 0x00008400060b7890 */ /* 0x000fc4000fffe0ff */
[----:B----4-:R-:W-:-:S03]  /*3320*/  UIADD3 UR7, UPT, UPT, UR7, 0x3f, URZ ;  /* 0x0000003f07077890 */ /* 0x010fc6000fffe0ff */
[----:B-1----:R-:W1:Y:S01]  /*3330*/  LDS R0, [UR6+0x1a0] ;  /* 0x0001a006ff007984 */ /* 0x002e620008000800 */
[----:B------:R-:W-:Y:S02]  /*3340*/  UIADD3 UR18, UPT, UPT, UR6, 0x20400, URZ ;  /* 0x0002040006127890 */ /* 0x000fe4000fffe0ff */
[----:B------:R-:W-:Y:S02]  /*3350*/  USHF.R.S32.HI UR5, URZ, 0x1f, UR7 ;  /* 0x0000001fff057899 */ /* 0x000fe40008011407 */
[----:B------:R-:W-:Y:S02]  /*3360*/  USHF.R.U32.HI UR11, URZ, 0x4, UR11 ;  /* 0x00000004ff0b7899 */ /* 0x000fe4000801160b */
[----:B------:R-:W-:Y:S02]  /*3370*/  ULEA.HI UR5, UR5, UR7, URZ, 0x6 ;  /* 0x0000000705057291 */ /* 0x000fe4000f8f30ff */
[----:B------:R-:W-:Y:S02]  /*3380*/  USHF.R.U32.HI UR18, URZ, 0x4, UR18 ;  /* 0x00000004ff127899 */ /* 0x000fe40008011612 */
[----:B------:R-:W-:-:S02]  /*3390*/  USHF.R.S32.HI UR5, URZ, 0x6, UR5 ;  /* 0x00000006ff057899 */ /* 0x000fc40008011405 */
[----:B------:R-:W-:Y:S02]  /*33a0*/  ULOP3.LUT UR11, UR11, 0x3fff, URZ, 0xc0, !UPT ;  /* 0x00003fff0b0b7892 */ /* 0x000fe4000f8ec0ff */
[----:B------:R-:W-:Y:S02]  /*33b0*/  UISETP.LT.AND UP0, UPT, UR5, 0x1, UPT ;  /* 0x000000010500788c */ /* 0x000fe4000bf01270 */
[----:B------:R-:W-:Y:S02]  /*33c0*/  ULOP3.LUT UR18, UR18, 0x3fff, URZ, 0xc0, !UPT ;  /* 0x00003fff12127892 */ /* 0x000fe4000f8ec0ff */
[----:B------:R-:W-:Y:S02]  /*33d0*/  USEL UR10, UR5, 0x1, !UP0 ;  /* 0x00000001050a7887 */ /* 0x000fe4000c000000 */
[----:B------:R-:W-:Y:S02]  /*33e0*/  ULOP3.LUT UR11, UR11, 0x10000, URZ, 0xfc, !UPT ;  /* 0x000100000b0b7892 */ /* 0x000fe4000f8efcff */
[----:B------:R-:W-:-:S02]  /*33f0*/  UIADD3 UR10, UPT, UPT, -UR10, URZ, URZ ;  /* 0x000000ff0a0a7290 */ /* 0x000fc4000fffe1ff */
[----:B--2---:R-:W-:Y:S01]  /*3400*/  UISETP.GE.AND UP3, UPT, UR4, 0x1, UPT ;  /* 0x000000010400788c */ /* 0x004fe2000bf66270 */
[----:B-1----:R-:W-:-:S15]  /*3410*/  R2UR UR19, R0 ;  /* 0x00000000001372ca */ /* 0x002fde00000e0000 */
.L_x_68:
[----:B------:R-:W-:Y:S02]  /*3420*/  LEA R0, R10, UR6, 0x3 ;  /* 0x000000060a007c11 */ /* 0x000fe4000f8e18ff */
[----:B------:R-:W-:Y:S02]  /*3430*/  SHF.L.U32 R5, R9, 0x1f, RZ ;  /* 0x0000001f09057819 */ /* 0x000fe400000006ff */
[----:B------:R-:W-:Y:S01]  /*3440*/  PLOP3.LUT P0, PT, PT, PT, UP3, 0x80, 0x8 ;  /* 0x000000000008781c */ /* 0x000fe20003f0f038 */
[----:B------:R-:W-:Y:S01]  /*3450*/  VIADD R3, R0, 0x100 ;  /* 0x0000010000037836 */ /* 0x000fe20000000000 */
[----:B-1----:R-:W1:Y:S02]  /*3460*/  SYNCS.PHASECHK.TRANS64.TRYWAIT P1, [R0+URZ+0xf0], R5 ;  /* 0x0000f005000075a7 */ /* 0x002e6400080211ff */
[----:B-1--4-:R-:W-:Y:S09]  /*3470*/  @!P1 BRA `(.L_x_62) ;  /* 0x0000005800449947 */ /* 0x012ff20003800000 */
.L_x_146:
[----:B------:R-:W-:Y:S01]  /*3480*/  LEA R4, R10, UR6, 0x4 ;  /* 0x000000060a047c11 */ /* 0x000fe2000f8e20ff */
[----:B------:R-:W-:Y:S01]  /*3490*/  @UP3 ULEA UR4, UR16, UR6, 0x3 ;  /* 0x0000000610043291 */ /* 0x000fe2000f8e18ff */
[----:B------:R-:W-:Y:S01]  /*34a0*/  PLOP3.LUT P2, PT, PT, PT, PT, 0x80, 0x8 ;  /* 0x000000000008781c */ /* 0x000fe20003f4f070 */
[----:B------:R-:W-:Y:S01]  /*34b0*/  ULEA UR8, UR17, UR6, 0x3 ;  /* 0x0000000611087291 */ /* 0x000fe2000f8e18ff */
[----:B------:R-:W-:Y:S01]  /*34c0*/  PRMT R3, RZ, 0x654, R3 ;  /* 0x00000654ff037816 */ /* 0x000fe20000000003 */
[----:B------:R-:W-:Y:S01]  /*34d0*/  ULEA UR9, UR17, UR19, 0x7 ;  /* 0x0000001311097291 */ /* 0x000fe2000f8e38ff */
[----:B-1----:R-:W1:Y:S01]  /*34e0*/  LDS.128 R4, [R4+0x180] ;  /* 0x0001800004047984 */ /* 0x002e620000000c00 */
[----:B------:R-:W-:Y:S02]  /*34f0*/  @P0 SHF.L.U32 R2, R8, 0x1f, RZ ;  /* 0x0000001f08020819 */ /* 0x000fe400000006ff */
[----:B------:R-:W-:Y:S01]  /*3500*/  SHF.L.U32 R0, R11, 0x1f, RZ ;  /* 0x0000001f0b007819 */ /* 0x000fe200000006ff */
[----:B------:R-:W-:Y:S01]  /*3510*/  @!PT LDS RZ, [RZ] ;  /* 0x00000000fffff984 */ /* 0x000fe20000000800 */
[----:B------:R-:W-:Y:S01]  /*3520*/  @!PT LDS RZ, [RZ] ;  /* 0x00000000fffff984 */ /* 0x000fe20000000800 */
[----:B------:R-:W-:Y:S01]  /*3530*/  @!PT LDS RZ, [RZ] ;  /* 0x00000000fffff984 */ /* 0x000fe20000000800 */
[----:B------:R-:W-:Y:S01]  /*3540*/  @!PT LDS RZ, [RZ] ;  /* 0x00000000fffff984 */ /* 0x000fe20000000800 */
[----:B------:R2:W-:Y:S06]  /*3550*/  MEMBAR.ALL.CTA ;  /* 0x0000000000007992 */ /* 0x0005ec0000008000 */
[----:B--2---:R-:W2:Y:S02]  /*3560*/  FENCE.VIEW.ASYNC.S ;  /* 0x00000000000073c6 */ /* 0x004ea40000000000 */
[----:B--2---:R2:W-:Y:S01]  /*3570*/  SYNCS.ARRIVE.TRANS64.RED.A1T0 RZ, [R3+URZ], RZ ;  /* 0x000000ff03ff79a7 */ /* 0x0045e200081004ff */
[----:B------:R2:W4:Y:S01]  /*3580*/  @P0 SYNCS.PHASECHK.TRANS64.TRYWAIT P2, [UR4], R2 ;  /* 0x00000002ff0005a7 */ /* 0x0005220008041104 */
[----:B-1----:R-:W-:Y:S01]  /*3590*/  LOP3.LUT P1, RZ, R6, 0x1, RZ, 0xc0, !PT ;  /* 0x0000000106ff7812 */ /* 0x002fe2000782c0ff */
[----:B------:R-:W1:Y:S02]  /*35a0*/  SYNCS.PHASECHK.TRANS64.TRYWAIT P0, [UR8+0x130], R0 ;  /* 0x00013000ff0075a7 */ /* 0x000e640008001108 */
[----:B-12-4-:R-:W-:Y:S10]  /*35b0*/  @!P0 BRA `(.L_x_63) ;  /* 0x0000005800088947 */ /* 0x016ff40003800000 */
.L_x_148:
[----:B------:R-:W-:Y:S01]  /*35c0*/  IADD3 R10, PT, PT, R10, 0x1, RZ ;  /* 0x000000010a0a7810 */ /* 0x000fe20007ffe0ff */
[----:B------:R-:W-:Y:S06]  /*35d0*/  BRA.U !UP3, `(.L_x_64) ;  /* 0x000000010b987547 */ /* 0x000fec000b800000 */
[----:B------:R-:W-:Y:S01]  /*35e0*/  UPLOP3.LUT UP4, UPT, UPT, UPT, UPT, 0x40, 0x4 ;  /* 0x000000000004789c */ /* 0x000fe20003f8e870 */
[----:B------:R-:W-:Y:S01]  /*35f0*/  UMOV UR15, UR10 ;  /* 0x0000000a000f7c82 */ /* 0x000fe20008000000 */
[----:B------:R-:W-:Y:S01]  /*3600*/  UMOV UR14, UR5 ;  /* 0x00000005000e7c82 */ /* 0x000fe20008000000 */
[----:B------:R-:W-:-:S08]  /*3610*/  UMOV UR13, UR16 ;  /* 0x00000010000d7c82 */ /* 0x000fd00008000000 */
.L_x_67:
[----:B------:R-:W-:Y:S02]  /*3620*/  UIADD3 UR15, UPT, UPT, UR15, 0x1, URZ ;  /* 0x000000010f0f7890 */ /* 0x000fe4000fffe0ff */
[----:B--2---:R-:W-:Y:S02]  /*3630*/  ULEA UR7, UR13, UR6, 0x3 ;  /* 0x000000060d077291 */ /* 0x004fe4000f8e18ff */
[----:B------:R-:W-:Y:S01]  /*3640*/  UISETP.NE.AND UP0, UPT, UR15, URZ, UPT ;  /* 0x000000ff0f00728c */ /* 0x000fe2000bf05270 */
[----:B----4-:R-:W-:Y:S10]  /*3650*/  @P2 BRA `(.L_x_65) ;  /* 0x00000000000c2947 */ /* 0x010ff40003800000 */
[----:B-1----:R-:W-:Y:S04]  /*3660*/  SHF.L.U32 R3, R8, 0x1f, RZ ;  /* 0x0000001f08037819 */ /* 0x002fe800000006ff */
[----:B------:R-:W1:Y:S02]  /*3670*/  SYNCS.PHASECHK.TRANS64.TRYWAIT P0, [UR7], R3 ;  /* 0x00000003ff0075a7 */ /* 0x000e640008001107 */
[----:B-1----:R-:W-:Y:S05]  /*3680*/  @!P0 BRA `(.L_x_66) ;  /* 0x0000005400ec8947 */ /* 0x002fea0003800000 */
.L_x_65:
[----:B------:R-:W-:Y:S01]  /*3690*/  UISETP.NE.AND UP1, UPT, UR14, 0x1, UPT ;  /* 0x000000010e00788c */ /* 0x000fe2000bf25270 */
[----:B------:R-:W-:Y:S01]  /*36a0*/  PLOP3.LUT P2, PT, PT, PT, PT, 0x80, 0x8 ;  /* 0x000000000008781c */ /* 0x000fe20003f4f070 */
[----:B------:R-:W-:Y:S02]  /*36b0*/  UIADD3 UR16, UPT, UPT, UR13, 0x1, URZ ;  /* 0x000000010d107890 */ /* 0x000fe4000fffe0ff */
[----:B------:R-:W-:Y:S02]  /*36c0*/  ULEA UR24, UR13, UR18, 0x9 ;  /* 0x000000120d187291 */ /* 0x000fe4000f8e48ff */
[----:B------:R-:W-:Y:S01]  /*36d0*/  UISETP.NE.AND UP2, UPT, UR16, 0xc, UPT ;  /* 0x0000000c1000788c */ /* 0x000fe2000bf45270 */
[----:B------:R-:W-:Y:S01]  /*36e0*/  PLOP3.LUT P0, PT, PT, PT, UP1, 0x80, 0x8 ;  /* 0x000000000008781c */ /* 0x000fe20003f0f018 */
[----:B------:R-:W-:Y:S02]  /*36f0*/  ULEA UR26, UR13, UR11, 0x9 ;  /* 0x0000000b0d1a7291 */ /* 0x000fe4000f8e48ff */
[----:B------:R-:W-:Y:S02]  /*3700*/  USEL UR12, URZ, 0x1, UP2 ;  /* 0x00000001ff0c7887 */ /* 0x000fe40009000000 */
[----:B------:R-:W-:Y:S02]  /*3710*/  USEL UR16, UR16, URZ, UP2 ;  /* 0x000000ff10107287 */ /* 0x000fe40009000000 */
[----:B------:R-:W-:Y:S02]  /*3720*/  UIADD3 UR30, UPT, UPT, UR24, 0x100, URZ ;  /* 0x00000100181e7890 */ /* 0x000fe4000fffe0ff */
[----:B------:R-:W-:Y:S01]  /*3730*/  @UP1 ULEA UR4, UR16, UR6, 0x3 ;  /* 0x0000000610041291 */ /* 0x000fe2000f8e18ff */
[----:B------:R-:W-:Y:S01]  /*3740*/  LOP3.LUT R8, R8, UR12, RZ, 0x3c, !PT ;  /* 0x0000000c08087c12 */ /* 0x000fe2000f8e3cff */
[----:B------:R-:W-:Y:S02]  /*3750*/  UIADD3 UR28, UPT, UPT, UR26, 0x2, URZ ;  /* 0x000000021a1c7890 */ /* 0x000fe4000fffe0ff */
[----:B------:R-:W-:Y:S01]  /*3760*/  UIADD3 UR7, UPT, UPT, UR7, 0x60, URZ ;  /* 0x0000006007077890 */ /* 0x000fe2000fffe0ff */
[----:B-1----:R-:W-:Y:S01]  /*3770*/  @P0 SHF.L.U32 R0, R8, 0x1f, RZ ;  /* 0x0000001f08000819 */ /* 0x002fe200000006ff */
[----:B------:R-:W-:Y:S01]  /*3780*/  UMOV UR25, 0x40004040 ;  /* 0x4000404000197882 */ /* 0x000fe20000000000 */
[----:B------:R-:W-:Y:S01]  /*3790*/  UMOV UR27, 0x80004020 ;  /* 0x80004020001b7882 */ /* 0x000fe20000000000 */
[----:B------:R-:W-:Y:S01]  /*37a0*/  UMOV UR31, 0x40004040 ;  /* 0x40004040001f7882 */ /* 0x000fe20000000000 */
[----:B------:R2:W4:Y:S01]  /*37b0*/  @P0 SYNCS.PHASECHK.TRANS64.TRYWAIT P2, [UR4], R0 ;  /* 0x00000000ff0005a7 */ /* 0x0005220008041104 */
[----:B------:R-:W-:Y:S01]  /*37c0*/  UIADD3 UR14, UPT, UPT, UR14, -0x1, URZ ;  /* 0xffffffff0e0e7890 */ /* 0x000fe2000fffe0ff */
[----:B------:R2:W-:Y:S01]  /*37d0*/  UTCQMMA gdesc[UR26], gdesc[UR24], tmem[UR9], tmem[UR22], idesc[UR23], UP4 ;  /* 0x00ff16181a0075ea */ /* 0x0005e2000a000309 */
[----:B------:R-:W-:Y:S01]  /*37e0*/  UPLOP3.LUT UP4, UPT, UPT, UPT, UPT, 0x80, 0x8 ;  /* 0x000000000008789c */ /* 0x000fe20003f8f070 */
[----:B------:R-:W-:Y:S01]  /*37f0*/  UMOV UR29, 0x80004020 ;  /* 0x80004020001d7882 */ /* 0x000fe20000000000 */
[----:B------:R-:W-:Y:S01]  /*3800*/  UMOV UR13, UR16 ;  /* 0x00000010000d7c82 */ /* 0x000fe20008000000 */
[----:B------:R2:W-:Y:S01]  /*3810*/  UTCQMMA gdesc[UR28], gdesc[UR30], tmem[UR9], tmem[UR20], idesc[UR21], UPT ;  /* 0x00ff141e1c0075ea */ /* 0x0005e2000b800309 */
[----:B------:R2:W-:Y:S01]  /*3820*/  UTCBAR [UR7], URZ ;  /* 0x000000ff070073e9 */ /* 0x0005e200080000ff */
[----:B------:R-:W-:Y:S06]  /*3830*/  BRA.U UP0, `(.L_x_67) ;  /* 0xfffffffd00787547 */ /* 0x000fec000b83ffff */
.L_x_64:
[----:B------:R-:W-:Y:S01]  /*3840*/  UIADD3 UR17, UPT, UPT, UR17, 0x1, URZ ;  /* 0x0000000111117890 */ /* 0x000fe2000fffe0ff */
[C---:B------:R-:W-:Y:S01]  /*3850*/  ISETP.NE.AND P0, PT, R10.reuse, 0x2, PT ;  /* 0x000000020a00780c */ /* 0x040fe20003f05270 */
[----:B------:R-:W-:Y:S02]  /*3860*/  UIADD3 UR8, UPT, UPT, UR8, 0x110, URZ ;  /* 0x0000011008087890 */ /* 0x000fe4000fffe0ff */
[----:B------:R-:W-:Y:S01]  /*3870*/  UISETP.NE.AND UP0, UPT, UR17, 0x4, UPT ;  /* 0x000000041100788c */ /* 0x000fe2000bf05270 */
[----:B-12---:R-:W-:Y:S02]  /*3880*/  SEL R0, RZ, 0x1, P0 ;  /* 0x00000001ff007807 */ /* 0x006fe40000000000 */
[----:B------:R-:W-:Y:S01]  /*3890*/  SEL R10, R10, RZ, P0 ;  /* 0x000000ff0a0a7207 */ /* 0x000fe20000000000 */
[----:B------:R-:W-:Y:S01]  /*38a0*/  USEL UR4, URZ, 0x1, UP0 ;  /* 0x00000001ff047887 */ /* 0x000fe20008000000 */
[----:B------:R-:W-:Y:S01]  /*38b0*/  LOP3.LUT R9, R9, R0, RZ, 0x3c, !PT ;  /* 0x0000000009097212 */ /* 0x000fe200078e3cff */
[----:B------:R-:W-:Y:S01]  /*38c0*/  USEL UR17, UR17, URZ, UP0 ;  /* 0x000000ff11117287 */ /* 0x000fe20008000000 */
[----:B------:R1:W-:Y:S03]  /*38d0*/  UTCBAR [UR8], URZ ;  /* 0x000000ff080073e9 */ /* 0x0003e600080000ff */
[----:B------:R-:W-:Y:S01]  /*38e0*/  LOP3.LUT R11, R11, UR4, RZ, 0x3c, !PT ;  /* 0x000000040b0b7c12 */ /* 0x000fe2000f8e3cff */
[----:B------:R-:W-:Y:S07]  /*38f0*/  @P1 BRA `(.L_x_68) ;  /* 0xfffffff800c81947 */ /* 0x000fee000383ffff */
[----:B------:R-:W2:Y:S01]  /*3900*/  S2UR UR4, SR_CgaCtaId ;  /* 0x00000000000479c3 */ /* 0x000ea20000008800 */
[----:B------:R-:W-:Y:S01]  /*3910*/  ELECT P0, URZ, PT ;  /* 0x0000000000ff782f */ /* 0x000fe20003800000 */
[----:B------:R-:W-:Y:S01]  /*3920*/  IMAD.MOV.U32 R0, RZ, RZ, 0x1 ;  /* 0x00000001ff007424 */ /* 0x000fe200078e00ff */
[----:B------:R-:W-:Y:S01]  /*3930*/  UIADD3 UR6, UPT, UPT, UR6, 0x130, URZ ;  /* 0x0000013006067890 */ /* 0x000fe2000fffe0ff */
[----:B------:R-:W-:Y:S01]  /*3940*/  SHF.L.U32 R3, R11, 0x1f, RZ ;  /* 0x0000001f0b037819 */ /* 0x000fe200000006ff */
[----:B------:R-:W-:-:S03]  /*3950*/  UMOV UR5, 0x40 ;  /* 0x0000004000057882 */ /* 0x000fc60000000000 */
[----:B------:R-:W-:Y:S01]  /*3960*/  UVIRTCOUNT.DEALLOC.SMPOOL 0x80 ;  /* 0x000000800000784c */ /* 0x000fe20000000000 */
[----:B--2---:R-:W-:Y:S02]  /*3970*/  ULEA UR4, UR4, UR5, 0x18 ;  /* 0x0000000504047291 */ /* 0x004fe4000f8ec0ff */
[----:B------:R-:W-:-:S07]  /*3980*/  ULEA UR5, UR17, UR6, 0x3 ;  /* 0x0000000611057291 */ /* 0x000fce000f8e18ff */
[----:B------:R2:W-:Y:S02]  /*3990*/  @P0 STS.U8 [UR4+0x1c], R0 ;  /* 0x00001c00ff000988 */ /* 0x0005e40008000004 */
[----:B------:R-:W3:Y:S02]  /*39a0*/  SYNCS.PHASECHK.TRANS64.TRYWAIT P0, [UR5], R3 ;  /* 0x00000003ff0075a7 */ /* 0x000ee40008001105 */
[----:B--23--:R-:W-:Y:S05]  /*39b0*/  @!P0 BRA `(.L_x_69) ;  /* 0x0000005400388947 */ /* 0x00cfea0003800000 */
.L_x_151:
[----:B------:R-:W-:-:S04]  /*39c0*/  UIADD3 UR7, UPT, UPT, UR17, 0x1, URZ ;  /* 0x0000000111077890 */ /* 0x000fc8000fffe0ff */
[----:B------:R-:W-:-:S04]  /*39d0*/  UISETP.NE.AND UP0, UPT, UR7, 0x4, UPT ;  /* 0x000000040700788c */ /* 0x000fc8000bf05270 */
[----:B-1----:R-:W-:Y:S02]  /*39e0*/  USEL UR8, URZ, 0x1, UP0 ;  /* 0x00000001ff087887 */ /* 0x002fe40008000000 */
[----:B------:R-:W-:-:S04]  /*39f0*/  USEL UR7, UR7, URZ, UP0 ;  /* 0x000000ff07077287 */ /* 0x000fc80008000000 */
[----:B------:R-:W-:Y:S01]  /*3a00*/  ULEA UR5, UR7, UR6, 0x3 ;  /* 0x0000000607057291 */ /* 0x000fe2000f8e18ff */
[----:B------:R-:W-:-:S04]  /*3a10*/  LOP3.LUT R2, R11, UR8, RZ, 0x3c, !PT ;  /* 0x000000080b027c12 */ /* 0x000fc8000f8e3cff */
[----:B--2---:R-:W-:-:S04]  /*3a20*/  SHF.L.U32 R3, R2, 0x1f, RZ ;  /* 0x0000001f02037819 */ /* 0x004fc800000006ff */
[----:B------:R-:W1:Y:S02]  /*3a30*/  SYNCS.PHASECHK.TRANS64.TRYWAIT P0, [UR5], R3 ;  /* 0x00000003ff0075a7 */ /* 0x000e640008001105 */
[----:B-1----:R-:W-:Y:S05]  /*3a40*/  @!P0 BRA `(.L_x_70) ;  /* 0x00000054002c8947 */ /* 0x002fea0003800000 */
.L_x_153:
        /* <DEDUP_REMOVED lines=9> */
.L_x_155:
[----:B------:R-:W-:-:S04]  /*3ae0*/  UIADD3 UR7, UPT, UPT, UR7, 0x1, URZ ;  /* 0x0000000107077890 */ /* 0x000fc8000fffe0ff */
[----:B------:R-:W-:-:S04]  /*3af0*/  UISETP.NE.AND UP0, UPT, UR7, 0x4, UPT ;  /* 0x000000040700788c */ /* 0x000fc8000bf05270 */
[----:B------:R-:W-:Y:S02]  /*3b00*/  USEL UR5, URZ, 0x1, UP0 ;  /* 0x00000001ff057887 */ /* 0x000fe40008000000 */
[----:B------:R-:W-:-:S04]  /*3b10*/  USEL UR7, UR7, URZ, UP0 ;  /* 0x000000ff07077287 */ /* 0x000fc80008000000 */
[----:B------:R-:W-:Y:S01]  /*3b20*/  ULEA UR7, UR7, UR6, 0x3 ;  /* 0x0000000607077291 */ /* 0x000fe2000f8e18ff */
[----:B-1----:R-:W-:-:S04]  /*3b30*/  LOP3.LUT R3, R2, UR5, RZ, 0x3c, !PT ;  /* 0x0000000502037c12 */ /* 0x002fc8000f8e3cff */
[----:B------:R-:W-:-:S04]  /*3b40*/  SHF.L.U32 R3, R3, 0x1f, RZ ;  /* 0x0000001f03037819 */ /* 0x000fc800000006ff */
[----:B------:R-:W1:Y:S02]  /*3b50*/  SYNCS.PHASECHK.TRANS64.TRYWAIT P0, [UR7], R3 ;  /* 0x00000003ff0075a7 */ /* 0x000e640008001107 */
[----:B-1----:R-:W-:Y:S05]  /*3b60*/  @!P0 BRA `(.L_x_72) ;  /* 0x0000005400148947 */ /* 0x002fea0003800000 */
.L_x_157:
[----:B------:R-:W-:Y:S01]  /*3b70*/  NOP ;  /* 0x0000000000007918 */ /* 0x000fe20000000000 */
[----:B-1----:R-:W1:Y:S01]  /*3b80*/  LDS R0, [UR4+0x14] ;  /* 0x00001404ff007984 */ /* 0x002e620008000800 */
[----:B------:R-:W-:Y:S01]  /*3b90*/  ULOP3.LUT UR6, UR19, 0xffff, URZ, 0xc0, !UPT ;  /* 0x0000ffff13067892 */ /* 0x000fe2000f8ec0ff */
[----:B------:R-:W-:Y:S01]  /*3ba0*/  UMOV UR8, 0xffff ;  /* 0x0000ffff00087882 */ /* 0x000fe20000000000 */
[----:B------:R-:W-:Y:S02]  /*3bb0*/  UMOV UR5, 0x1 ;  /* 0x0000000100057882 */ /* 0x000fe40000000000 */
[----:B------:R-:W-:-:S04]  /*3bc0*/  USHF.R.U32.HI UR6, URZ, 0x5, UR6 ;  /* 0x00000005ff067899 */ /* 0x000fc80008011606 */
[----:B------:R-:W-:Y:S02]  /*3bd0*/  USHF.L.U32 UR8, UR8, UR6, URZ ;  /* 0x0000000608087299 */ /* 0x000fe400080006ff */
[----:B------:R-:W-:-:S04]  /*3be0*/  USHF.L.U32 UR5, UR5, UR6, URZ ;  /* 0x0000000605057299 */ /* 0x000fc800080006ff */
[----:B-1----:R-:W-:-:S04]  /*3bf0*/  LOP3.LUT R0, R0, UR8, RZ, 0xc0, !PT ;  /* 0x0000000800007c12 */ /* 0x002fc8000f8ec0ff */
[----:B------:R-:W-:-:S13]  /*3c00*/  ISETP.NE.AND P0, PT, R0, UR8, PT ;  /* 0x0000000800007c0c */ /* 0x000fda000bf05270 */
[----:B------:R-:W-:Y:S05]  /*3c10*/  @P0 BRA `(.L_x_73) ;  /* 0x0000000000580947 */ /* 0x000fea0003800000 */
[----:B------:R-:W1:Y:S02]  /*3c20*/  LDS R0, [UR4+0x18] ;  /* 0x00001804ff007984 */ /* 0x000e640008000800 */
[----:B-1----:R-:W-:-:S04]  /*3c30*/  LOP3.LUT R0, R0, UR5, RZ, 0xc0, !PT ;  /* 0x0000000500007c12 */ /* 0x002fc8000f8ec0ff */
[----:B------:R-:W-:-:S13]  /*3c40*/  ISETP.NE.AND P0, PT, R0, UR5, PT ;  /* 0x0000000500007c0c */ /* 0x000fda000bf05270 */
[----:B------:R-:W-:Y:S05]  /*3c50*/  @P0 BRA `(.L_x_74) ;  /* 0x00000000003c0947 */ /* 0x000fea0003800000 */
[----:B------:R-:W1:Y:S01]  /*3c60*/  S2R R2, SR_LANEID ;  /* 0x0000000000027919 */ /* 0x000e620000000000 */
[----:B------:R-:W-:Y:S01]  /*3c70*/  ULOP3.LUT UR8, URZ, UR8, URZ, 0x33, !UPT ;  /* 0x00000008ff087292 */ /* 0x000fe2000f8e33ff */
[----:B------:R-:W-:Y:S01]  /*3c80*/  LOP3.LUT R4, RZ, UR5, RZ, 0x33, !PT ;  /* 0x00000005ff047c12 */ /* 0x000fe2000f8e33ff */
[----:B------:R-:W-:Y:S02]  /*3c90*/  VOTEU.ANY UR7, UPT, PT ;  /* 0x0000000000077886 */ /* 0x000fe400038e0100 */
[----:B------:R-:W-:Y:S01]  /*3ca0*/  UFLO.U32 UR7, UR7 ;  /* 0x00000007000772bd */ /* 0x000fe200080e0000 */
[----:B------:R-:W2:Y:S01]  /*3cb0*/  REDUX UR5, R4 ;  /* 0x00000000040573c4 */ /* 0x000ea20000000000 */
[----:B------:R-:W-:-:S06]  /*3cc0*/  IMAD.U32 R0, RZ, RZ, UR8 ;  /* 0x00000008ff007e24 */ /* 0x000fcc000f8e00ff */
[----:B------:R3:W-:Y:S01]  /*3cd0*/  UTCATOMSWS.AND URZ, UR8 ;  /* 0x0000000800ff79e3 */ /* 0x0007e20008000000 */
[----:B------:R-:W4:Y:S01]  /*3ce0*/  REDUX UR6, R0 ;  /* 0x00000000000673c4 */ /* 0x000f220000000000 */
[----:B-1----:R-:W-:Y:S01]  /*3cf0*/  ISETP.EQ.U32.AND P0, PT, R2, UR7, PT ;  /* 0x0000000702007c0c */ /* 0x002fe2000bf02070 */
[----:B--2---:R-:W-:Y:S01]  /*3d00*/  IMAD.U32 R2, RZ, RZ, UR5 ;  /* 0x00000005ff027e24 */ /* 0x004fe2000f8e00ff */
[----:B----4-:R-:W-:-:S11]  /*3d10*/  MOV R3, UR6 ;  /* 0x0000000600037c02 */ /* 0x010fd60008000f00 */
[----:B------:R3:W-:Y:S04]  /*3d20*/  @P0 ATOMS.AND RZ, [UR4+0x14], R3 ;  /* 0x00001403ffff098c */ /* 0x0007e8000a800004 */
[----:B------:R3:W-:Y:S01]  /*3d30*/  @P0 ATOMS.AND RZ, [UR4+0x18], R2 ;  /* 0x00001802ffff098c */ /* 0x0007e2000a800004 */
[----:B------:R-:W-:Y:S05]  /*3d40*/  BRA `(.L_x_75) ;  /* 0x0000000000147947 */ /* 0x000fea0003800000 */
.L_x_74:
[----:B------:R-:W-:Y:S02]  /*3d50*/  MOV R2, 0x3d70 ;  /* 0x00003d7000027802 */ /* 0x000fe40000000f00 */
[----:B----45:R-:W-:Y:S05]  /*3d60*/  CALL.REL.NOINC `($__internal_0_$__cuda_sm10x_tcgen05_guardrail_trap_col_being_dealloced_not_returned_by_alloc) ;  /* 0x0000005400707944 */ /* 0x030fea0003c00000 */
[----:B------:R-:W-:Y:S05]  /*3d70*/  BRA `(.L_x_75) ;  /* 0x0000000000087947 */ /* 0x000fea0003800000 */
.L_x_73:
[----:B------:R-:W-:Y:S02]  /*3d80*/  MOV R2, 0x3da0 ;  /* 0x00003da000027802 */ /* 0x000fe40000000f00 */
[----:B----45:R-:W-:Y:S05]  /*3d90*/  CALL.REL.NOINC `($__internal_2_$__cuda_sm10x_tcgen05_guardrail_trap_unallocated_columns_being_dealloced) ;  /* 0x00000054007c7944 */ /* 0x030fea0003c00000 */
.L_x_75:
[----:B------:R-:W-:Y:S01]  /*3da0*/  NOP ;  /* 0x0000000000007918 */ /* 0x000fe20000000000 */
[----:B---3--:R-:W-:Y:S05]  /*3db0*/  EXIT ;  /* 0x000000000000794d */ /* 0x008fea0003800000 */
.L_x_57:
[----:B------:R-:W-:-:S09]  /*3dc0*/  UISETP.NE.OR UP2, UPT, UR8, 0x3, !UP2 ;  /* 0x000000030800788c */ /* 0x000fd2000d745670 */
[----:B------:R-:W-:Y:S05]  /*3dd0*/  BRA.U UP2, `(.L_x_76) ;  /* 0x0000000d02407547 */ /* 0x000fea000b800000 */
[----:B------:R-:W1:Y:S01]  /*3de0*/  LDC R0, c[0x0][0xb30] ;  /* 0x0002cc00ff007b82 */ /* 0x000e620000000800 */
[----:B------:R-:W2:Y:S01]  /*3df0*/  LDCU.64 UR8, c[0x0][0x888] ;  /* 0x00011100ff0877ac */ /* 0x000ea20008000a00 */
[----:B------:R-:W-:Y:S02]  /*3e00*/  HFMA2 R29, -RZ, RZ, 0, 0 ;  /* 0x00000000ff1d7431 */ /* 0x000fe400000001ff */
[----:B------:R-:W-:Y:S01]  /*3e10*/  IMAD.MOV.U32 R31, RZ, RZ, 0x1 ;  /* 0x00000001ff1f7424 */ /* 0x000fe200078e00ff */
[----:B------:R-:W-:Y:S01]  /*3e20*/  MOV R23, 0x2000 ;  /* 0x0000200000177802 */ /* 0x000fe20000000f00 */
[----:B------:R-:W4:Y:S01]  /*3e30*/  LDCU.64 UR4, c[0x0][0x890] ;  /* 0x00011200ff0477ac */ /* 0x000f220008000a00 */
[----:B------:R-:W-:Y:S01]  /*3e40*/  IMAD.MOV.U32 R30, RZ, RZ, RZ ;  /* 0x000000ffff1e7224 */ /* 0x000fe200078e00ff */
[----:B------:R-:W3:Y:S01]  /*3e50*/  LDC R19, c[0x0][0x370] ;  /* 0x0000dc00ff137b82 */ /* 0x000ee20000000800 */
[----:B------:R-:W-:Y:S01]  /*3e60*/  UMOV UR7, 0x400 ;  /* 0x0000040000077882 */ /* 0x000fe20000000000 */
[----:B------:R-:W-:-:S02]  /*3e70*/  UPLOP3.LUT UP1, UPT, UPT, UPT, UPT, 0x40, 0x4 ;  /* 0x000000000004789c */ /* 0x000fc40003f2e870 */
[----:B------:R-:W-:-:S04]  /*3e80*/  ULEA UR7, UR37, UR7, 0x18 ;  /* 0x0000000725077291 */ /* 0x000fc8000f8ec0ff */
[----:B------:R-:W3:Y:S01]  /*3e90*/  LDC R2, c[0x0][0xb0c] ;  /* 0x0002c300ff027b82 */ /* 0x000ee20000000800 */
[----:B------:R-:W-:Y:S02]  /*3ea0*/  UIADD3 UR13, UPT, UPT, UR7, 0xc8, URZ ;  /* 0x000000c8070d7890 */ /* 0x000fe4000fffe0ff */
[----:B--2---:R-:W-:Y:S02]  /*3eb0*/  UISETP.NE.U32.AND UP2, UPT, UR8, URZ, UPT ;  /* 0x000000ff0800728c */ /* 0x004fe4000bf45070 */
[----:B------:R-:W-:Y:S02]  /*3ec0*/  UIADD3 UR17, UPT, UPT, UR7, 0xc0, URZ ;  /* 0x000000c007117890 */ /* 0x000fe4000fffe0ff */
[----:B----4-:R-:W-:Y:S01]  /*3ed0*/  UISETP.NE.U32.AND UP3, UPT, UR4, URZ, UPT ;  /* 0x000000ff0400728c */ /* 0x010fe2000bf65070 */
[----:B------:R-:W2:Y:S01]  /*3ee0*/  LDC R18, c[0x0][0xb20] ;  /* 0x0002c800ff127b82 */ /* 0x000ea20000000800 */
[----:B-1----:R-:W-:Y:S01]  /*3ef0*/  ISETP.NE.AND P1, PT, R0, 0x1, PT ;  /* 0x000000010000780c */ /* 0x002fe20003f25270 */
[----:B------:R-:W-:-:S02]  /*3f00*/  UISETP.NE.AND.EX UP2, UPT, UR9, URZ, UPT, UP2 ;  /* 0x000000ff0900728c */ /* 0x000fc4000bf45320 */
[----:B------:R-:W-:Y:S02]  /*3f10*/  UPRMT UR13, UR37, 0x654, UR13 ;  /* 0x00000654250d7896 */ /* 0x000fe4000800000d */
[----:B------:R-:W-:Y:S02]  /*3f20*/  UISETP.NE.AND.EX UP3, UPT, UR5, URZ, UPT, UP3 ;  /* 0x000000ff0500728c */ /* 0x000fe4000bf65330 */
[----:B------:R-:W1:Y:S08]  /*3f30*/  LDC.64 R32, c[0x0][0x348] ;  /* 0x0000d200ff207b82 */ /* 0x000e700000000a00 */
[----:B------:R-:W4:Y:S08]  /*3f40*/  LDC.64 R16, c[0x0][0xb10] ;  /* 0x0002c400ff107b82 */ /* 0x000f300000000a00 */
[----:B------:R-:W1:Y:S08]  /*3f50*/  LDC.64 R6, c[0x0][0xb18] ;  /* 0x0002c600ff067b82 */ /* 0x000e700000000a00 */
[----:B------:R-:W1:Y:S08]  /*3f60*/  LDC.64 R4, c[0x0][0xb28] ;  /* 0x0002ca00ff047b82 */ /* 0x000e700000000a00 */
[----:B--23--:R-:W1:Y:S02]  /*3f70*/  LDC R22, c[0x0][0x374] ;  /* 0x0000dd00ff167b82 */ /* 0x00ce640000000800 */
.L_x_85:
[C---:B------:R-:W-:Y:S02]  /*3f80*/  LEA R0, R30.reuse, UR7, 0x3 ;  /* 0x000000071e007c11 */ /* 0x040fe4000f8e18ff */
[----:B------:R-:W-:Y:S02]  /*3f90*/  SHF.L.U32 R3, R29, 0x1f, RZ ;  /* 0x0000001f1d037819 */ /* 0x000fe400000006ff */
[----:B------:R-:W-:Y:S02]  /*3fa0*/  LEA R24, R30, UR7, 0x4 ;  /* 0x000000071e187c11 */ /* 0x000fe4000f8e20ff */
[----:B--2---:R-:W2:Y:S02]  /*3fb0*/  SYNCS.PHASECHK.TRANS64.TRYWAIT P0, [R0+URZ+0xf0], R3 ;  /* 0x0000f003000075a7 */ /* 0x004ea400080011ff */
[----:B--2---:R-:W-:Y:S05]  /*3fc0*/  @!P0 BRA `(.L_x_77) ;  /* 0x0000005000148947 */ /* 0x004fea0003800000 */
.L_x_158:
[----:B------:R-:W-:Y:S01]  /*3fd0*/  ISETP.GE.AND P0, PT, R72, 0x1, PT ;  /* 0x000000014800780c */ /* 0x000fe20003f06270 */
[----:B------:R-:W3:Y:S01]  /*3fe0*/  LDS.128 R24, [R24+0x180] ;  /* 0x0001800018187984 */ /* 0x000ee20000000c00 */
[----:B--2---:R-:W-:Y:S01]  /*3ff0*/  VIADD R0, R0, 0x100 ;  /* 0x0000010000007836 */ /* 0x004fe20000000000 */
[----:B------:R-:W-:Y:S01]  /*4000*/  @!PT LDS RZ, [RZ] ;  /* 0x00000000fffff984 */ /* 0x000fe20000000800 */
[----:B------:R-:W-:Y:S01]  /*4010*/  @!PT LDS RZ, [RZ] ;  /* 0x00000000fffff984 */ /* 0x000fe20000000800 */
[----:B------:R-:W-:Y:S01]  /*4020*/  @!PT LDS RZ, [RZ] ;  /* 0x00000000fffff984 */ /* 0x000fe20000000800 */
[----:B------:R-:W-:Y:S01]  /*4030*/  @!PT LDS RZ, [RZ] ;  /* 0x00000000fffff984 */ /* 0x000fe20000000800 */
[----:B------:R2:W-:Y:S06]  /*4040*/  MEMBAR.ALL.CTA ;  /* 0x0000000000007992 */ /* 0x0005ec0000008000 */
[----:B--2---:R-:W2:Y:S01]  /*4050*/  FENCE.VIEW.ASYNC.S ;  /* 0x00000000000073c6 */ /* 0x004ea20000000000 */
[----:B------:R-:W-:Y:S04]  /*4060*/  PRMT R0, RZ, 0x654, R0 ;  /* 0x00000654ff007816 */ /* 0x000fe80000000000 */
[----:B--2---:R2:W-:Y:S01]  /*4070*/  SYNCS.ARRIVE.TRANS64.RED.A1T0 RZ, [R0+URZ], RZ ;  /* 0x000000ff00ff79a7 */ /* 0x0045e200081004ff */
[----:B---3--:R-:W-:Y:S11]  /*4080*/  LOP3.LUT P3, RZ, R26, 0x1, RZ, 0xc0, !PT ;  /* 0x000000011aff7812 */ /* 0x008ff6000786c0ff */
[----:B------:R-:W-:Y:S02]  /*4090*/  @!UPT UIADD3 URZ, UPT, UPT, URZ, URZ, URZ ;  /* 0x000000fffffff290 */ /* 0x000fe4000fffe0ff */
[----:B------:R-:W-:Y:S02]  /*40a0*/  @P3 MOV R13, R24 ;  /* 0x00000018000d3202 */ /* 0x000fe40000000f00 */
[----:B------:R-:W-:Y:S01]  /*40b0*/  @P3 LOP3.LUT R8, R25, 0xffff, RZ, 0xc0, !PT ;  /* 0x0000ffff19083812 */ /* 0x000fe200078ec0ff */
[----:B--2---:R-:W-:Y:S06]  /*40c0*/  @!P0 BRA `(.L_x_78) ;  /* 0x0000000000a48947 */ /* 0x004fec0003800000 */
[----:B-1----:R-:W-:Y:S01]  /*40d0*/  IMAD.HI.U32 R35, R22, R7, RZ ;  /* 0x0000000716237227 */ /* 0x002fe200078e00ff */
[----:B------:R-:W-:Y:S02]  /*40e0*/  ISETP.NE.AND P0, PT, R6, 0x1, PT ;  /* 0x000000010600780c */ /* 0x000fe40003f05270 */
[----:B------:R-:W-:Y:S01]  /*40f0*/  ISETP.NE.AND P2, PT, R72, 0x1, PT ;  /* 0x000000014800780c */ /* 0x000fe20003f45270 */
[----:B----4-:R-:W-:Y:S01]  /*4100*/  IMAD.HI.U32 R34, R19, R16, RZ ;  /* 0x0000001013227227 */ /* 0x010fe200078e00ff */
[----:B------:R-:W-:Y:S02]  /*4110*/  SHF.R.U32.HI R35, RZ, R18, R35 ;  /* 0x00000012ff237219 */ /* 0x000fe40000011623 */
[----:B------:R-:W-:Y:S01]  /*4120*/  ISETP.NE.AND P4, PT, R2, 0x1, PT ;  /* 0x000000010200780c */ /* 0x000fe20003f85270 */
[----:B------:R-:W-:Y:S01]  /*4130*/  IMAD.HI.U32 R36, R13, R16, RZ ;  /* 0x000000100d247227 */ /* 0x000fe200078e00ff */
[----:B------:R-:W-:Y:S02]  /*4140*/  SHF.R.U32.HI R34, RZ, R17, R34 ;  /* 0x00000011ff227219 */ /* 0x000fe40000011622 */
[----:B------:R-:W-:Y:S01]  /*4150*/  SEL R3, R22, R35, !P0 ;  /* 0x0000002316037207 */ /* 0x000fe20004000000 */
[C---:B------:R-:W-:Y:S01]  /*4160*/  IMAD.HI.U32 R35, R8.reuse, R7, RZ ;  /* 0x0000000708237227 */ /* 0x040fe200078e00ff */
[----:B------:R-:W-:Y:S02]  /*4170*/  SEL R11, R19, R34, !P4 ;  /* 0x00000022130b7207 */ /* 0x000fe40006000000 */
[----:B------:R-:W-:Y:S01]  /*4180*/  SHF.R.U32.HI R36, RZ, R17, R36 ;  /* 0x00000011ff247219 */ /* 0x000fe20000011624 */
[----:B------:R-:W-:Y:S01]  /*4190*/  IMAD.HI.U32 R38, R3, R4, RZ ;  /* 0x0000000403267227 */ /* 0x000fe200078e00ff */
[----:B------:R-:W-:Y:S03]  /*41a0*/  SHF.R.U32.HI R35, RZ, R18, R35 ;  /* 0x00000012ff237219 */ /* 0x000fe60000011623 */
[----:B------:R-:W-:Y:S01]  /*41b0*/  IMAD.HI.U32 R34, R11, R4, RZ ;  /* 0x000000040b227227 */ /* 0x000fe200078e00ff */
[----:B------:R-:W-:Y:S02]  /*41c0*/  @P2 SHF.R.U32.HI R3, RZ, R5, R38 ;  /* 0x00000005ff032219 */ /* 0x000fe40000011626 */
[----:B------:R-:W-:Y:S02]  /*41d0*/  SEL R9, R8, R35, !P0 ;  /* 0x0000002308097207 */ /* 0x000fe40004000000 */
[----:B------:R-:W-:Y:S01]  /*41e0*/  @P2 SHF.R.U32.HI R11, RZ, R5, R34 ;  /* 0x00000005ff0b2219 */ /* 0x000fe20000011622 */
[C---:B------:R-:W-:Y:S01]  /*41f0*/  IMAD R10, R72.reuse, R3, RZ ;  /* 0x00000003480a7224 */ /* 0x040fe200078e02ff */
[----:B------:R-:W-:Y:S01]  /*4200*/  SEL R3, R13, R36, !P4 ;  /* 0x000000240d037207 */ /* 0x000fe20006000000 */
[C---:B------:R-:W-:Y:S03]  /*4210*/  IMAD.HI.U32 R14, R9.reuse, R4, RZ ;  /* 0x00000004090e7227 */ /* 0x040fe600078e00ff */
[----:B------:R-:W-:Y:S01]  /*4220*/  ISETP.GE.AND P0, PT, R9, R10, PT ;  /* 0x0000000a0900720c */ /* 0x000fe20003f06270 */
[C---:B------:R-:W-:Y:S01]  /*4230*/  IMAD R12, R72.reuse, R11, RZ ;  /* 0x0000000b480c7224 */ /* 0x040fe200078e02ff */
[-C--:B------:R-:W-:Y:S04]  /*4240*/  SHF.R.U32.HI R14, RZ, R5.reuse, R14 ;  /* 0x00000005ff0e7219 */ /* 0x080fe8000001160e */
[----:B------:R-:W-:Y:S02]  /*4250*/  ISETP.GE.OR P0, PT, R3, R12, P0 ;  /* 0x0000000c0300720c */ /* 0x000fe40000706670 */
[----:B------:R-:W-:Y:S05]  /*4260*/  SEL R15, R9, R14, !P2 ;  /* 0x0000000e090f7207 */ /* 0x000fea0005000000 */
[----:B------:R-:W-:Y:S04]  /*4270*/  IMAD.MOV R14, RZ, RZ, -R15 ;  /* 0x000000ffff0e7224 */ /* 0x000fe800078e0a0f */
[----:B------:R-:W-:Y:S02]  /*4280*/  IMAD R14, R72, R14, R9 ;  /* 0x0000000e480e7224 */ /* 0x000fe400078e0209 */
[C---:B------:R-:W-:Y:S05]  /*4290*/  @!P0 IMAD.HI.U32 R10, R3.reuse, R4, RZ ;  /* 0x00000004030a8227 */ /* 0x040fea00078e00ff */
[----:B------:R-:W-:Y:S04]  /*42a0*/  @!P0 SHF.R.U32.HI R10, RZ, R5, R10 ;  /* 0x00000005ff0a8219 */ /* 0x000fe8000001160a */
[----:B------:R-:W-:Y:S01]  /*42b0*/  @!P0 SEL R0, R3, R10, !P2 ;  /* 0x0000000a03008207 */ /* 0x000fe20005000000 */
[----:B------:R-:W-:Y:S03]  /*42c0*/  IMAD.MOV R10, RZ, RZ, -R3 ;  /* 0x000000ffff0a7224 */ /* 0x000fe600078e0a03 */
[----:B------:R-:W-:Y:S01]  /*42d0*/  @!P0 IADD3 R15, PT, PT, R15, -R0, RZ ;  /* 0x800000000f0f8210 */ /* 0x000fe20007ffe0ff */
[----:B------:R-:W-:Y:S01]  /*42e0*/  @!P0 IMAD R0, R11, R14, R0 ;  /* 0x0000000e0b008224 */ /* 0x000fe200078e0200 */
[----:B------:R-:W-:Y:S01]  /*42f0*/  IADD3 R11, PT, PT, -R9, RZ, RZ ;  /* 0x000000ff090b7210 */ /* 0x000fe20007ffe1ff */
[----:B------:R-:W-:Y:S02]  /*4300*/  IMAD R13, R2, R10, R13 ;  /* 0x0000000a020d7224 */ /* 0x000fe400078e020d */
[----:B------:R-:W-:Y:S02]  /*4310*/  @!P0 IMAD R9, R15, R72, R3 ;  /* 0x000000480f098224 */ /* 0x000fe400078e0203 */
[----:B------:R-:W-:Y:S02]  /*4320*/  @!P0 IMAD.MOV.U32 R3, RZ, RZ, R0 ;  /* 0x000000ffff038224 */ /* 0x000fe400078e0000 */
[----:B------:R-:W-:Y:S02]  /*4330*/  IMAD R8, R6, R11, R8 ;  /* 0x0000000b06087224 */ /* 0x000fe400078e0208 */
[----:B------:R-:W-:Y:S02]  /*4340*/  IMAD R13, R3, R2, R13 ;  /* 0x00000002030d7224 */ /* 0x000fe400078e020d */
[----:B------:R-:W-:Y:S02]  /*4350*/  IMAD R8, R9, R6, R8 ;  /* 0x0000000609087224 */ /* 0x000fe400078e0208 */
.L_x_78:
[----:B------:R-:W-:Y:S05]  /*4360*/  BRA.U UP1, `(.L_x_79) ;  /* 0x0000000101107547 */ /* 0x000fea000b800000 */
[----:B------:R-:W-:Y:S04]  /*4370*/  MOV R0, UR6 ;  /* 0x0000000600007c02 */ /* 0x000fe80008000f00 */
[----:B------:R-:W-:Y:S04]  /*4380*/  SHF.L.U32 R3, R0, 0x1f, RZ ;  /* 0x0000001f00037819 */ /* 0x000fe800000006ff */
[----:B------:R-:W2:Y:S02]  /*4390*/  SYNCS.PHASECHK.TRANS64.TRYWAIT P0, [UR7+0xe8], R3 ;  /* 0x0000e803ff0075a7 */ /* 0x000ea40008001107 */
[----:B--2---:R-:W-:Y:S05]  /*43a0*/  @!P0 BRA `(.L_x_80) ;  /* 0x0000004c00308947 */ /* 0x004fea0003800000 */
.L_x_79:
[----:B------:R-:W-:Y:S02]  /*43b0*/  R2UR UR19, R21 ;  /* 0x00000000151372ca */ /* 0x000fe400000e0000 */
[----:B------:R-:W-:Y:S02]  /*43c0*/  R2UR UR18, R20 ;  /* 0x00000000141272ca */ /* 0x000fe400000e0000 */
[----:B------:R-:W-:Y:S02]  /*43d0*/  ISETP.NE.U32.AND P2, PT, RZ, UR4, PT ;  /* 0x00000004ff007c0c */ /* 0x000fe4000bf45070 */
[----:B------:R-:W-:Y:S02]  /*43e0*/  SHF.L.U32 R12, R31, 0x1f, RZ ;  /* 0x0000001f1f0c7819 */ /* 0x000fe400000006ff */
[----:B------:R-:W-:Y:S05]  /*43f0*/  ISETP.NE.AND.EX P2, PT, RZ, UR5, PT, P2 ;  /* 0x00000005ff007c0c */ /* 0x000fea000bf45320 */
[----:B------:R-:W-:Y:S02]  /*4400*/  USHF.L.U32 UR19, UR19, 0x7, URZ ;  /* 0x0000000713137899 */ /* 0x000fe400080006ff */
[----:B------:R-:W-:Y:S01]  /*4410*/  USHF.L.U32 UR18, UR18, 0x7, URZ ;  /* 0x0000000712127899 */ /* 0x000fe200080006ff */
[----:B------:R-:W-:Y:S11]  /*4420*/  BRA.U !UP3, `(.L_x_81) ;  /* 0x000000010b347547 */ /* 0x000ff6000b800000 */
[----:B------:R-:W-:Y:S01]  /*4430*/  UPLOP3.LUT UP0, UPT, UPT, UPT, UP2, 0x80, 0x8 ;  /* 0x000000000008789c */ /* 0x000fe20003f0f020 */
[----:B--2---:R-:W-:Y:S02]  /*4440*/  HFMA2 R0, -RZ, RZ, 0, 5.9604644775390625e-08 ;  /* 0x00000001ff007431 */ /* 0x004fe400000001ff */
[----:B------:R-:W-:Y:S03]  /*4450*/  IMAD.MOV.U32 R171, RZ, RZ, 0x1 ;  /* 0x00000001ffab7424 */ /* 0x000fe600078e00ff */
[----:B------:R-:W-:Y:S05]  /*4460*/  PLOP3.LUT P0, PT, PT, PT, UP0, 0x80, 0x8 ;  /* 0x000000000008781c */ /* 0x000fea0003f0f008 */
[----:B------:R-:W2:Y:S01]  /*4470*/  @UP0 LDCU.64 UR10, c[0x0][0x888] ;  /* 0x00011100ff0a07ac */ /* 0x000ea20008000a00 */
[----:B------:R-:W-:Y:S07]  /*4480*/  @UP0 UIMAD UR8, UR36, UR4, URZ ;  /* 0x00000004240802a4 */ /* 0x000fee000f8e02ff */
[----:B------:R-:W-:Y:S01]  /*4490*/  @!P0 PRMT R171, R0, 0x7610, R171 ;  /* 0x0000761000ab8816 */ /* 0x000fe200000000ab */
[----:B--2---:R-:W-:Y:S03]  /*44a0*/  @UP0 UIMAD.WIDE UR10, UR8, 0x4, UR10 ;  /* 0x00000004080a08a5 */ /* 0x004fe6000f8e020a */
[----:B------:R-:W2:Y:S03]  /*44b0*/  @!UP0 LDCU UR8, c[0x0][0x880] ;  /* 0x00011000ff0887ac */ /* 0x000ea60008000800 */
[----:B------:R-:W-:Y:S01]  /*44c0*/  IMAD.U32 R10, RZ, RZ, UR10 ;  /* 0x0000000aff0a7e24 */ /* 0x000fe2000f8e00ff */
[----:B------:R-:W-:Y:S05]  /*44d0*/  MOV R11, UR11 ;  /* 0x0000000b000b7c02 */ /* 0x000fea0008000f00 */
[----:B-----5:R3:W5:Y:S02]  /*44e0*/  @P0 LDG.E R81, desc[UR46][R10.64] ;  /* 0x0000002e0a510981 */ /* 0x020764000c1e1900 */
[----:B--23--:R-:W-:Y:S07]  /*44f0*/  @!P0 IMAD.U32 R81, RZ, RZ, UR8 ;  /* 0x00000008ff518e24 */ /* 0x00cfee000f8e00ff */
.L_x_81:
[----:B-----5:R-:W-:Y:S01]  /*4500*/  @!P2 FSETP.EQ.AND P0, PT, R81, RZ, PT ;  /* 0x000000ff5100a20b */ /* 0x020fe20003f02000 */
[----:B------:R-:W-:Y:S01]  /*4510*/  @!UPT UIADD3 URZ, UPT, UPT, URZ, URZ, URZ ;  /* 0x000000fffffff290 */ /* 0x000fe2000fffe0ff */
[----:B------:R-:W-:Y:S11]  /*4520*/  @!P2 BRA `(.L_x_82) ;  /* 0x000000000014a947 */ /* 0x000ff60003800000 */
[----:B------:R-:W-:Y:S02]  /*4530*/  LOP3.LUT P2, RZ, R171, 0xff, RZ, 0xc0, !PT ;  /* 0x000000ffabff7812 */ /* 0x000fe4000784c0ff */
[----:B------:R-:W-:Y:S04]  /*4540*/  PLOP3.LUT P0, PT, PT, PT, UP0, 0x80, 0x8 ;  /* 0x000000000008781c */ /* 0x000fe80003f0f008 */
[----:B------:R-:W-:Y:S07]  /*4550*/  PLOP3.LUT P0, PT, P0, PT, PT, 0x8, 0x80 ;  /* 0x000000000080781c */ /* 0x000fee000070e170 */
[----:B------:R-:W-:Y:S11]  /*4560*/  @P2 FSETP.EQ.AND P0, PT, R81, RZ, PT ;  /* 0x000000ff5100220b */ /* 0x000ff60003f02000 */
[----:B------:R-:W-:Y:S02]  /*4570*/  @!UPT UIADD3 URZ, UPT, UPT, URZ, URZ, URZ ;  /* 0x000000fffffff290 */ /* 0x000fe4000fffe0ff */
.L_x_82:
[----:B------:R-:W3:Y:S01]  /*4580*/  SYNCS.PHASECHK.TRANS64.TRYWAIT P2, [UR7+0xd0], R12 ;  /* 0x0000d00cff0075a7 */ /* 0x000ee20008041107 */
[----:B------:R-:W-:Y:S04]  /*4590*/  ELECT P4, URZ, PT ;  /* 0x0000000000ff782f */ /* 0x000fe80003880000 */
[----:B------:R-:W-:Y:S11]  /*45a0*/  PLOP3.LUT P4, PT, P0, P4, PT, 0xf2, 0x2f ;  /* 0x00000000002f781c */ /* 0x000ff60000789e72 */
[----:B------:R-:W-:Y:S02]  /*45b0*/  @!UPT UIADD3 URZ, UPT, UPT, URZ, URZ, URZ ;  /* 0x000000fffffff290 */ /* 0x000fe4000fffe0ff */
[----:B-1----:R-:W-:Y:S05]  /*45c0*/  @!P4 IADD3 R21, P0, PT, R32, 0x580, RZ ;  /* 0x000005802015c810 */ /* 0x002fea0007f1e0ff */
[----:B------:R-:W-:Y:S01]  /*45d0*/  @!P4 IMAD.X R20, RZ, RZ, R33, P0 ;  /* 0x000000ffff14c224 */ /* 0x000fe200000e0621 */
[----:B---3--:R-:W-:Y:S07]  /*45e0*/  @!P2 BRA `(.L_x_83) ;  /* 0x0000004800b8a947 */ /* 0x008fee0003800000 */
.L_x_161:
[----:B------:R-:W3:Y:S01]  /*45f0*/  LDC.64 R14, c[0x0][0xb10] ;  /* 0x0002c400ff0e7b82 */ /* 0x000ee20000000a00 */
[----:B------:R-:W-:Y:S01]  /*4600*/  @!P4 R2UR UR8, R20 ;  /* 0x000000001408c2ca */ /* 0x000fe200000e0000 */
[----:B------:R-:W-:Y:S01]  /*4610*/  VOTEU.ALL UP1, P4 ;  /* 0x0000000000ff7886 */ /* 0x000fe20002020000 */
[----:B------:R-:W-:Y:S01]  /*4620*/  @!P4 R2UR UR9, R21 ;  /* 0x000000001509c2ca */ /* 0x000fe200000e0000 */
[----:B------:R-:W-:Y:S01]  /*4630*/  UMOV UR10, 0x0 ;  /* 0x00000000000a7882 */ /* 0x000fe20000000000 */
[----:B------:R-:W-:Y:S03]  /*4640*/  UMOV UR11, 0x10000000 ;  /* 0x10000000000b7882 */ /* 0x000fe60000000000 */
[----:B------:R-:W5:Y:S01]  /*4650*/  LDC.64 R10, c[0x0][0xb18] ;  /* 0x0002c600ff0a7b82 */ /* 0x000f620000000a00 */
[----:B------:R-:W-:Y:S01]  /*4660*/  @!UP1 UIADD3 UR16, UPT, UPT, UR7, 0x200, URZ ;  /* 0x0000020007109890 */ /* 0x000fe2000fffe0ff */
[----:B------:R-:W-:Y:S01]  /*4670*/  @P3 SHF.R.U32.HI R28, RZ, 0x10, R25 ;  /* 0x00000010ff1c3819 */ /* 0x000fe20000011619 */
[----:B------:R-:W-:Y:S01]  /*4680*/  VOTEU.ALL UP1, P4 ;  /* 0x0000000000ff7886 */ /* 0x000fe20002020000 */
[----:B------:R-:W-:Y:S01]  /*4690*/  UMOV UR20, UR36 ;  /* 0x0000002400147c82 */ /* 0x000fe20008000000 */
[----:B------:R-:W-:Y:S03]  /*46a0*/  VIADD R30, R30, 0x1 ;  /* 0x000000011e1e7836 */ /* 0x000fe60000000000 */
[----:B--2---:R-:W2:Y:S01]  /*46b0*/  @!P1 LDC R0, c[0x0][0xb20] ;  /* 0x0002c800ff009b82 */ /* 0x004ea20000000800 */
[----:B------:R-:W-:Y:S01]  /*46c0*/  IMAD.U32 R21, RZ, RZ, UR8 ;  /* 0x00000008ff157e24 */ /* 0x000fe2000f8e00ff */
[----:B------:R-:W-:Y:S06]  /*46d0*/  UPRMT UR8, UR37, 0x654, UR17 ;  /* 0x0000065425087896 */ /* 0x000fec0008000011 */
[----:B-1----:R-:W1:Y:S01]  /*46e0*/  @!P1 LDC R3, c[0x0][0xb0c] ;  /* 0x0002c300ff039b82 */ /* 0x002e620000000800 */
[----:B------:R-:W-:Y:S01]  /*46f0*/  IMAD.U32 R20, RZ, RZ, UR9 ;  /* 0x00000009ff147e24 */ /* 0x000fe2000f8e00ff */
[----:B------:R-:W-:Y:S04]  /*4700*/  @!P4 R2UR UR15, R21 ;  /* 0x00000000150fc2ca */ /* 0x000fe800000e0000 */
[----:B------:R-:W-:Y:S01]  /*4710*/  @!P4 R2UR UR14, R20 ;  /* 0x00000000140ec2ca */ /* 0x000fe200000e0000 */
[----:B------:R-:W-:Y:S11]  /*4720*/  @!P4 IMAD.MOV.U32 R20, RZ, RZ, 0x2000 ;  /* 0x00002000ff14c424 */ /* 0x000ff600078e00ff */
[----:B------:R-:W-:Y:S01]  /*4730*/  @!UPT UIADD3 URZ, UPT, UPT, URZ, URZ, URZ ;  /* 0x000000fffffff290 */ /* 0x000fe2000fffe0ff */
[----:B------:R1:W-:Y:S01]  /*4740*/  @!UP1 UTMALDG.3D [UR16], [UR14], desc[UR10] ;  /* 0x00000a100e0095b4 */ /* 0x0003e20008011000 */
[----:B------:R1:W-:Y:S02]  /*4750*/  @!P4 SYNCS.ARRIVE.TRANS64.RED.A0TR RZ, [UR7+0xc0], R20 ;  /* 0x0000c014ffffc9a7 */ /* 0x0003e40008300407 */
[----:B-1----:R-:W-:Y:S01]  /*4760*/  @!P1 ISETP.NE.AND P2, PT, R3, 0x1, PT ;  /* 0x000000010300980c */ /* 0x002fe20003f45270 */
[C---:B---3--:R-:W-:Y:S01]  /*4770*/  @!P1 IMAD.HI.U32 R14, R13.reuse, R14, RZ ;  /* 0x0000000e0d0e9227 */ /* 0x048fe200078e00ff */
[----:B-----5:R-:W-:Y:S03]  /*4780*/  @!P1 ISETP.NE.AND P0, PT, R10, 0x1, PT ;  /* 0x000000010a00980c */ /* 0x020fe60003f05270 */
[C---:B------:R-:W-:Y:S01]  /*4790*/  @!P1 IMAD.HI.U32 R11, R8.reuse, R11, RZ ;  /* 0x0000000b080b9227 */ /* 0x040fe200078e00ff */
[----:B------:R-:W-:Y:S04]  /*47a0*/  @!P1 SHF.R.U32.HI R14, RZ, R15, R14 ;  /* 0x0000000fff0e9219 */ /* 0x000fe8000001160e */
[----:B--2---:R-:W-:Y:S01]  /*47b0*/  @!P1 SHF.R.U32.HI R9, RZ, R0, R11 ;  /* 0x00000000ff099219 */ /* 0x004fe2000001160b */
[----:B------:R-:W-:Y:S01]  /*47c0*/  SYNCS.ARRIVE.TRANS64.RED.A1T0 RZ, [UR8], RZ ;  /* 0x000000ffffff79a7 */ /* 0x000fe20008100408 */
[----:B------:R-:W-:Y:S02]  /*47d0*/  @!P1 SEL R14, R13, R14, !P2 ;  /* 0x0000000e0d0e9207 */ /* 0x000fe40005000000 */
[----:B------:R-:W-:Y:S01]  /*47e0*/  @!P1 SEL R9, R8, R9, !P0 ;  /* 0x0000000908099207 */ /* 0x000fe20004000000 */
[----:B------:R-:W1:Y:S04]  /*47f0*/  SYNCS.PHASECHK.TRANS64.TRYWAIT P5, [UR7+0xd8], R12 ;  /* 0x0000d80cff0075a7 */ /* 0x000e6800080a1107 */
[----:B------:R-:W-:Y:S02]  /*4800*/  @!P1 IMAD.IADD R0, R9, 0x1, -R14 ;  /* 0x0000000109009824 */ /* 0x000fe400078e0a0e */
[----:B------:R-:W-:Y:S02]  /*4810*/  @!P1 IMAD.IADD R9, R14, 0x1, -R9 ;  /* 0x000000010e099824 */ /* 0x000fe400078e0a09 */
[----:B------:R-:W-:Y:S02]  /*4820*/  @!P1 IMAD R13, R0, R3, R13 ;  /* 0x00000003000d9224 */ /* 0x000fe400078e020d */
[----:B------:R-:W-:Y:S01]  /*4830*/  @!P1 IMAD R8, R9, R10, R8 ;  /* 0x0000000a09089224 */ /* 0x000fe200078e0208 */
[----:B-1----:R-:W-:Y:S06]  /*4840*/  @!P5 BRA `(.L_x_84) ;  /* 0x000000480038d947 */ /* 0x002fec0003800000 */
.L_x_163:
[----:B-1----:R-:W-:Y:S01]  /*4850*/  @!P4 IADD3 R3, P0, PT, R32, 0x580, RZ ;  /* 0x000005802003c810 */ /* 0x002fe20007f1e0ff */
[----:B------:R-:W-:Y:S01]  /*4860*/  VOTEU.ALL UP1, P4 ;  /* 0x0000000000ff7886 */ /* 0x000fe20002020000 */
[----:B------:R-:W-:Y:S01]  /*4870*/  UMOV UR20, 0x0 ;  /* 0x0000000000147882 */ /* 0x000fe20000000000 */
[----:B------:R-:W-:Y:S01]  /*4880*/  UMOV UR21, 0x10000000 ;  /* 0x1000000000157882 */ /* 0x000fe20000000000 */
[----:B------:R-:W-:Y:S01]  /*4890*/  @!P4 R2UR UR9, R3 ;  /* 0x000000000309c2ca */ /* 0x000fe200000e0000 */
[----:B------:R-:W-:Y:S01]  /*48a0*/  @!P4 IMAD.X R0, RZ, RZ, R33, P0 ;  /* 0x000000ffff00c224 */ /* 0x000fe200000e0621 */
[----:B------:R-:W-:Y:S01]  /*48b0*/  @!UP1 UIADD3 UR10, UPT, UPT, UR18, 0x40, URZ ;  /* 0x00000040120a9890 */ /* 0x000fe2000fffe0ff */
[----:B------:R-:W-:Y:S01]  /*48c0*/  ISETP.NE.AND P0, PT, R30, 0x2, PT ;  /* 0x000000021e00780c */ /* 0x000fe20003f05270 */
[----:B------:R-:W-:Y:S01]  /*48d0*/  UMOV UR11, UR19 ;  /* 0x00000013000b7c82 */ /* 0x000fe20008000000 */
[----:B------:R-:W-:Y:S01]  /*48e0*/  UMOV UR12, UR36 ;  /* 0x00000024000c7c82 */ /* 0x000fe20008000000 */
[----:B------:R-:W-:Y:S01]  /*48f0*/  @!P4 R2UR UR8, R0 ;  /* 0x000000000008c2ca */ /* 0x000fe200000e0000 */
[----:B------:R-:W-:Y:S01]  /*4900*/  IMAD.IADD R20, R8, 0x1, R147 ;  /* 0x0000000108147824 */ /* 0x000fe200078e0293 */
[----:B------:R-:W-:Y:S01]  /*4910*/  @P3 R2UR UR36, R28 ;  /* 0x000000001c2432ca */ /* 0x000fe200000e0000 */
[----:B------:R-:W-:Y:S01]  /*4920*/  IMAD.IADD R21, R13, 0x1, R170 ;  /* 0x000000010d157824 */ /* 0x000fe200078e02aa */
[----:B------:R-:W-:Y:S02]  /*4930*/  SEL R0, RZ, 0x1, P0 ;  /* 0x00000001ff007807 */ /* 0x000fe40000000000 */
[----:B------:R-:W-:Y:S01]  /*4940*/  LOP3.LUT R31, R31, 0x1, RZ, 0x3c, !PT ;  /* 0x000000011f1f7812 */ /* 0x000fe200078e3cff */
[----:B------:R-:W-:Y:S01]  /*4950*/  IMAD.U32 R10, RZ, RZ, UR9 ;  /* 0x00000009ff0a7e24 */ /* 0x000fe2000f8e00ff */
[----:B------:R-:W-:Y:S01]  /*4960*/  @!UP1 UIADD3 UR9, UPT, UPT, UR7, 0xc8, URZ ;  /* 0x000000c807099890 */ /* 0x000fe2000fffe0ff */
[----:B------:R-:W-:Y:S02]  /*4970*/  LOP3.LUT R29, R29, R0, RZ, 0x3c, !PT ;  /* 0x000000001d1d7212 */ /* 0x000fe400078e3cff */
[----:B------:R-:W-:Y:S02]  /*4980*/  SEL R30, R30, RZ, P0 ;  /* 0x000000ff1e1e7207 */ /* 0x000fe40000000000 */
[----:B------:R-:W-:Y:S01]  /*4990*/  IMAD.U32 R11, RZ, RZ, UR8 ;  /* 0x00000008ff0b7e24 */ /* 0x000fe2000f8e00ff */
[----:B------:R-:W-:Y:S01]  /*49a0*/  @!P4 R2UR UR14, R10 ;  /* 0x000000000a0ec2ca */ /* 0x000fe200000e0000 */
[----:B------:R-:W-:Y:S01]  /*49b0*/  @!UP1 UIADD3 UR8, UPT, UPT, UR7, 0x2200, URZ ;  /* 0x0000220007089890 */ /* 0x000fe2000fffe0ff */
[----:B------:R-:W-:Y:S02]  /*49c0*/  VOTEU.ALL UP1, P4 ;  /* 0x0000000000ff7886 */ /* 0x000fe40002020000 */
[----:B------:R-:W-:Y:S11]  /*49d0*/  @!P4 R2UR UR15, R11 ;  /* 0x000000000b0fc2ca */ /* 0x000ff600000e0000 */
[----:B------:R-:W-:Y:S02]  /*49e0*/  @!UPT UIADD3 URZ, UPT, UPT, URZ, URZ, URZ ;  /* 0x000000fffffff290 */ /* 0x000fe4000fffe0ff */
[----:B------:R2:W-:Y:S01]  /*49f0*/  @!UP1 UTMALDG.3D [UR8], [UR14], desc[UR20] ;  /* 0x000014080e0095b4 */ /* 0x0005e20008011000 */
[----:B------:R2:W-:Y:S01]  /*4a00*/  @!P4 SYNCS.ARRIVE.TRANS64.RED.A0TR RZ, [UR7+0xc8], R23 ;  /* 0x0000c817ffffc9a7 */ /* 0x0005e20008300407 */
[----:B------:R-:W-:Y:S01]  /*4a10*/  UPLOP3.LUT UP1, UPT, UPT, UPT, UPT, 0x80, 0x8 ;  /* 0x000000000008789c */ /* 0x000fe20003f2f070 */
[----:B------:R-:W-:Y:S01]  /*4a20*/  SYNCS.ARRIVE.TRANS64.RED.A1T0 RZ, [UR13], RZ ;  /* 0x000000ffffff79a7 */ /* 0x000fe2000810040d */
[----:B------:R-:W-:Y:S09]  /*4a30*/  @P3 BRA `(.L_x_85) ;  /* 0xfffffff400503947 */ /* 0x000ff2000383ffff */
[----:B------:R-:W-:-:S04]  /*4a40*/  SHF.L.U32 R3, R31, 0x1f, RZ ;  /* 0x0000001f1f037819 */ /* 0x000fc800000006ff */
[----:B------:R-:W1:Y:S02]  /*4a50*/  SYNCS.PHASECHK.TRANS64.TRYWAIT P0, [UR7+0xd0], R3 ;  /* 0x0000d003ff0075a7 */ /* 0x000e640008001107 */
[----:B-1----:R-:W-:Y:S05]  /*4a60*/  @!P0 BRA `(.L_x_86) ;  /* 0x0000004400c88947 */ /* 0x002fea0003800000 */
.L_x_165:
[----:B-1----:R-:W-:-:S07]  /*4a70*/  MOV R0, UR7 ;  /* 0x0000000700007c02 */ /* 0x002fce0008000f00 */
.L_x_87:
[----:B-1----:R-:W-:-:S04]  /*4a80*/  SHF.L.U32 R3, R31, 0x1f, RZ ;  /* 0x0000001f1f037819 */ /* 0x002fc800000006ff */
[----:B------:R1:W3:Y:S03]  /*4a90*/  SYNCS.PHASECHK.TRANS64.TRYWAIT P0, [R0+URZ+0xd8], R3 ;  /* 0x0000d803000075a7 */ /* 0x0002e600080011ff */
[----:B---3--:R-:W-:Y:S05]  /*4aa0*/  @!P0 NANOSLEEP.SYNCS 0x989680 ;  /* 0x009896800000895d */ /* 0x008fea0003900000 */
[----:B------:R-:W3:Y:S02]  /*4ab0*/  @!P0 SYNCS.PHASECHK.TRANS64 P0, [R0+URZ+0xd8], R3 ;  /* 0x0000d803000085a7 */ /* 0x000ee400080010ff */
[----:B--23--:R-:W-:Y:S05]  /*4ac0*/  @P0 EXIT ;  /* 0x000000000000094d */ /* 0x00cfea0003800000 */
[----:B------:R-:W-:Y:S05]  /*4ad0*/  BRA `(.L_x_87) ;  /* 0xfffffffc00e87947 */ /* 0x000fea000383ffff */
.L_x_76:
[----:B------:R-:W-:-:S06]  /*4ae0*/  UISETP.GE.AND UP1, UPT, UR8, 0x4, UPT ;  /* 0x000000040800788c */ /* 0x000fcc000bf26270 */
[----:B------:R-:W-:-:S13]  /*4af0*/  PLOP3.LUT P0, PT, PT, PT, UP1, 0x80, 0x8 ;  /* 0x000000000008781c */ /* 0x000fda0003f0f018 */
[----:B------:R-:W-:Y:S05]  /*4b00*/  @!P0 EXIT ;  /* 0x000000000000894d */ /* 0x000fea0003800000 */
[----:B------:R-:W-:Y:S01]  /*4b10*/  BAR.SYNC.DEFER_BLOCKING 0x6, 0xa0 ;  /* 0x0182800000007b1d */ /* 0x000fe20000010000 */
[C---:B------:R-:W-:Y:S01]  /*4b20*/  IMAD.SHL.U32 R3, R189.reuse, 0x40, RZ ;  /* 0x00000040bd037824 */ /* 0x040fe200078e00ff */
[C---:B------:R-:W-:Y:S01]  /*4b30*/  LOP3.LUT R193, R189.reuse, 0x60, RZ, 0xc0, !PT ;  /* 0x00000060bdc17812 */ /* 0x040fe200078ec0ff */
[C---:B------:R-:W-:Y:S01]  /*4b40*/  IMAD.SHL.U32 R172, R189.reuse, 0x8, RZ ;  /* 0x00000008bdac7824 */ /* 0x040fe200078e00ff */
[C---:B------:R-:W-:Y:S01]  /*4b50*/  LOP3.LUT R191, R189.reuse, 0x2, RZ, 0xc0, !PT ;  /* 0x00000002bdbf7812 */ /* 0x040fe200078ec0ff */
[----:B------:R-:W-:Y:S01]  /*4b60*/  IMAD.U32 R79, R189, 0x10000, RZ ;  /* 0x00010000bd4f7824 */ /* 0x000fe200078e00ff */
[----:B------:R-:W-:Y:S02]  /*4b70*/  UMOV UR49, 0x400 ;  /* 0x0000040000317882 */ /* 0x000fe40000000000 */
[----:B------:R-:W1:Y:S01]  /*4b80*/  LDC R177, c[0x0][0x370] ;  /* 0x0000dc00ffb17b82 */ /* 0x000e620000000800 */
[----:B------:R-:W-:Y:S01]  /*4b90*/  ULEA UR49, UR37, UR49, 0x18 ;  /* 0x0000003125317291 */ /* 0x000fe2000f8ec0ff */
[----:B------:R-:W-:Y:S01]  /*4ba0*/  LOP3.LUT R5, R3, 0x180, RZ, 0xc0, !PT ;  /* 0x0000018003057812 */ /* 0x000fe200078ec0ff */
[----:B------:R-:W-:Y:S01]  /*4bb0*/  HFMA2 R195, -RZ, RZ, 0, 0 ;  /* 0x00000000ffc37431 */ /* 0x000fe200000001ff */
[----:B------:R-:W-:Y:S01]  /*4bc0*/  LOP3.LUT R79, R79, 0x600000, RZ, 0xc0, !PT ;  /* 0x006000004f4f7812 */ /* 0x000fe200078ec0ff */
[----:B------:R-:W-:Y:S01]  /*4bd0*/  UIADD3 UR4, UPT, UPT, UR49, 0x4200, URZ ;  /* 0x0000420031047890 */ /* 0x000fe2000fffe0ff */
[----:B------:R-:W-:Y:S01]  /*4be0*/  LOP3.LUT R172, R5, 0x30, R172, 0xf8, !PT ;  /* 0x0000003005ac7812 */ /* 0x000fe200078ef8ac */
[----:B------:R-:W-:Y:S01]  /*4bf0*/  IMAD.MOV.U32 R76, RZ, RZ, RZ ;  /* 0x000000ffff4c7224 */ /* 0x000fe200078e00ff */
[----:B------:R-:W2:Y:S01]  /*4c00*/  LDC R74, c[0x0][0xb0c] ;  /* 0x0002c300ff4a7b82 */ /* 0x000ea20000000800 */
[----:B------:R-:W-:-:S02]  /*4c10*/  LOP3.LUT R189, R189, 0x4, RZ, 0xc0, !PT ;  /* 0x00000004bdbd7812 */ /* 0x000fc400078ec0ff */
[----:B------:R-:W-:Y:S02]  /*4c20*/  CS2R R182, SRZ ;  /* 0x0000000000b67805 */ /* 0x000fe4000001ff00 */
[----:B------:R-:W-:Y:S02]  /*4c30*/  LOP3.LUT R172, R172, 0x1e40, R3, 0xf8, !PT ;  /* 0x00001e40acac7812 */ /* 0x000fe400078ef803 */
[----:B------:R-:W-:Y:S02]  /*4c40*/  CS2R R180, SRZ ;  /* 0x0000000000b47805 */ /* 0x000fe4000001ff00 */
[----:B------:R-:W-:Y:S01]  /*4c50*/  IADD3 R188, PT, PT, -R189, 0x2, RZ ;  /* 0x00000002bdbc7810 */ /* 0x000fe20007ffe1ff */
[----:B------:R-:W-:Y:S01]  /*4c60*/  IMAD.MOV R176, RZ, RZ, -R191 ;  /* 0x000000ffffb07224 */ /* 0x000fe200078e0abf */
[----:B------:R-:W-:Y:S01]  /*4c70*/  MOV R192, UR4 ;  /* 0x0000000400c07c02 */ /* 0x000fe20008000f00 */
[----:B------:R-:W4:Y:S01]  /*4c80*/  LDC R174, c[0x0][0xb20] ;  /* 0x0002c800ffae7b82 */ /* 0x000f220000000800 */
[----:B------:R-:W3:Y:S01]  /*4c90*/  LDS R0, [UR49+0x1a0] ;  /* 0x0001a031ff007984 */ /* 0x000ee20008000800 */
[----:B------:R-:W-:Y:S01]  /*4ca0*/  VIADD R190, R172, UR49 ;  /* 0x00000031acbe7c36 */ /* 0x000fe20008000000 */
[----:B------:R-:W1:Y:S01]  /*4cb0*/  LDCU.64 UR52, c[0x0][0x348] ;  /* 0x00006900ff3477ac */ /* 0x000e620008000a00 */
[----:B------:R-:W-:-:S02]  /*4cc0*/  IMAD.MOV R175, RZ, RZ, -R189 ;  /* 0x000000ffffaf7224 */ /* 0x000fc400078e0abd */
[----:B------:R-:W-:Y:S01]  /*4cd0*/  VIADD R190, R190, 0x200 ;  /* 0x00000200bebe7836 */ /* 0x000fe20000000000 */
[----:B------:R-:W1:Y:S01]  /*4ce0*/  LDCU.64 UR38, c[0x0][0x888] ;  /* 0x00011100ff2677ac */ /* 0x000e620008000a00 */
[----:B------:R-:W1:Y:S01]  /*4cf0*/  LDC R73, c[0x0][0xb30] ;  /* 0x0002cc00ff497b82 */ /* 0x000e620000000800 */
[----:B------:R-:W1:Y:S01]  /*4d00*/  LDCU.64 UR44, c[0x0][0x890] ;  /* 0x00011200ff2c77ac */ /* 0x000e620008000a00 */
[----:B------:R-:W-:-:S06]  /*4d10*/  UIADD3 UR48, UPT, UPT, UR49, 0x200, URZ ;  /* 0x0000020031307890 */ /* 0x000fcc000fffe0ff */
[----:B------:R-:W1:Y:S08]  /*4d20*/  LDC.64 R168, c[0x0][0xb10] ;  /* 0x0002c400ffa87b82 */ /* 0x000e700000000a00 */
[----:B------:R-:W1:Y:S08]  /*4d30*/  LDC.64 R70, c[0x0][0xb18] ;  /* 0x0002c600ff467b82 */ /* 0x000e700000000a00 */
[----:B------:R-:W1:Y:S08]  /*4d40*/  LDC.64 R68, c[0x0][0xb28] ;  /* 0x0002ca00ff447b82 */ /* 0x000e700000000a00 */
[----:B------:R-:W1:Y:S01]  /*4d50*/  LDC.64 R166, c[0x0][0x8b0] ;  /* 0x00022c00ffa67b82 */ /* 0x000e620000000a00 */
[----:B---3--:R-:W-:-:S07]  /*4d60*/  IMAD.IADD R79, R0, 0x1, R79 ;  /* 0x00000001004f7824 */ /* 0x008fce00078e024f */
[----:B------:R-:W3:Y:S08]  /*4d70*/  LDC.64 R164, c[0x0][0x8a8] ;  /* 0x00022a00ffa47b82 */ /* 0x000ef00000000a00 */
[----:B--2-4-:R-:W1:Y:S02]  /*4d80*/  LDC R178, c[0x0][0x374] ;  /* 0x0000dd00ffb27b82 */ /* 0x014e640000000800 */
.L_x_114:
[C---:B------:R-:W-:Y:S02]  /*4d90*/  LEA R0, R195.reuse, UR49, 0x3 ;  /* 0x00000031c3007c11 */ /* 0x040fe4000f8e18ff */
[----:B------:R-:W-:Y:S02]  /*4da0*/  SHF.L.U32 R3, R182, 0x1f, RZ ;  /* 0x0000001fb6037819 */ /* 0x000fe400000006ff */
[----:B------:R-:W-:Y:S02]  /*4db0*/  LEA R16, R195, UR49, 0x4 ;  /* 0x00000031c3107c11 */ /* 0x000fe4000f8e20ff */
[----:B------:R-:W2:Y:S02]  /*4dc0*/  SYNCS.PHASECHK.TRANS64.TRYWAIT P0, [R0+URZ+0xf0], R3 ;  /* 0x0000f003000075a7 */ /* 0x000ea400080011ff */
[----:B-12---:R-:W-:Y:S05]  /*4dd0*/  @!P0 BRA `(.L_x_88) ;  /* 0x0000004400048947 */ /* 0x006fea0003800000 */
.L_x_166:
[----:B------:R-:W4:Y:S01]  /*4de0*/  LDC.64 R12, c[0x0][0xb10] ;  /* 0x0002c400ff0c7b82 */ /* 0x000f220000000a00 */
[----:B------:R-:W3:Y:S01]  /*4df0*/  LDS.128 R16, [R16+0x180] ;  /* 0x0001800010107984 */ /* 0x000ee20000000c00 */
[----:B-1----:R-:W-:Y:S01]  /*4e00*/  ISETP.NE.AND P1, PT, R73, 0x1, PT ;  /* 0x000000014900780c */ /* 0x002fe20003f25270 */
[----:B--2---:R-:W-:Y:S01]  /*4e10*/  VIADD R0, R0, 0x100 ;  /* 0x0000010000007836 */ /* 0x004fe20000000000 */
[----:B------:R-:W-:Y:S04]  /*4e20*/  ISETP.GE.AND P0, PT, R72, 0x1, PT ;  /* 0x000000014800780c */ /* 0x000fe80003f06270 */
[----:B------:R-:W1:Y:S01]  /*4e30*/  LDC.64 R10, c[0x0][0xb18] ;  /* 0x0002c600ff0a7b82 */ /* 0x000e620000000a00 */
[----:B------:R-:W-:Y:S01]  /*4e40*/  PRMT R0, RZ, 0x654, R0 ;  /* 0x00000654ff007816 */ /* 0x000fe20000000000 */
[----:B------:R-:W-:Y:S01]  /*4e50*/  @!PT LDS RZ, [RZ] ;  /* 0x00000000fffff984 */ /* 0x000fe20000000800 */
[----:B------:R-:W-:Y:S01]  /*4e60*/  @!PT LDS RZ, [RZ] ;  /* 0x00000000fffff984 */ /* 0x000fe20000000800 */
[----:B------:R-:W-:Y:S01]  /*4e70*/  @!PT LDS RZ, [RZ] ;  /* 0x00000000fffff984 */ /* 0x000fe20000000800 */
[----:B------:R-:W-:Y:S01]  /*4e80*/  @!PT LDS RZ, [RZ] ;  /* 0x00000000fffff984 */ /* 0x000fe20000000800 */
[----:B------:R2:W-:Y:S06]  /*4e90*/  MEMBAR.ALL.CTA ;  /* 0x0000000000007992 */ /* 0x0005ec0000008000 */
[----:B--2---:R-:W2:Y:S01]  /*4ea0*/  FENCE.VIEW.ASYNC.S ;  /* 0x00000000000073c6 */ /* 0x004ea20000000000 */
[----:B------:R-:W1:Y:S08]  /*4eb0*/  @!P1 LDC R14, c[0x0][0xb20] ;  /* 0x0002c800ff0e9b82 */ /* 0x000e700000000800 */
[----:B------:R-:W1:Y:S01]  /*4ec0*/  @!P1 LDC R9, c[0x0][0xb0c] ;  /* 0x0002c300ff099b82 */ /* 0x000e620000000800 */
[----:B--2---:R2:W-:Y:S01]  /*4ed0*/  SYNCS.ARRIVE.TRANS64.RED.A1T0 RZ, [R0+URZ], RZ ;  /* 0x000000ff00ff79a7 */ /* 0x0045e200081004ff */
[----:B---3--:R-:W-:Y:S04]  /*4ee0*/  LOP3.LUT P4, RZ, R18, 0x1, RZ, 0xc0, !PT ;  /* 0x0000000112ff7812 */ /* 0x008fe8000788c0ff */
[----:B------:R-:W-:Y:S09]  /*4ef0*/  P2R R194, PR, RZ, 0x10 ;  /* 0x00000010ffc27803 */ /* 0x000ff20000000000 */
[----:B------:R-:W-:Y:S02]  /*4f00*/  @P4 MOV R77, R16 ;  /* 0x00000010004d4202 */ /* 0x000fe40000000f00 */
[----:B------:R-:W-:Y:S01]  /*4f10*/  @P4 LOP3.LUT R75, R17, 0xffff, RZ, 0xc0, !PT ;  /* 0x0000ffff114b4812 */ /* 0x000fe200078ec0ff */
[----:B--2-4-:R-:W-:Y:S06]  /*4f20*/  @!P0 BRA `(.L_x_89) ;  /* 0x0000000000a48947 */ /* 0x014fec0003800000 */
[----:B------:R-:W-:Y:S01]  /*4f30*/  IMAD.HI.U32 R23, R178, R71, RZ ;  /* 0x00000047b2177227 */ /* 0x000fe200078e00ff */
[----:B------:R-:W-:Y:S02]  /*4f40*/  ISETP.NE.AND P0, PT, R70, 0x1, PT ;  /* 0x000000014600780c */ /* 0x000fe40003f05270 */
[----:B------:R-:W-:Y:S01]  /*4f50*/  ISETP.NE.AND P2, PT, R72, 0x1, PT ;  /* 0x000000014800780c */ /* 0x000fe20003f45270 */
[----:B------:R-:W-:Y:S01]  /*4f60*/  IMAD.HI.U32 R22, R177, R168, RZ ;  /* 0x000000a8b1167227 */ /* 0x000fe200078e00ff */
[----:B------:R-:W-:Y:S02]  /*4f70*/  SHF.R.U32.HI R23, RZ, R174, R23 ;  /* 0x000000aeff177219 */ /* 0x000fe40000011617 */
[----:B------:R-:W-:Y:S01]  /*4f80*/  ISETP.NE.AND P3, PT, R74, 0x1, PT ;  /* 0x000000014a00780c */ /* 0x000fe20003f65270 */
[----:B------:R-:W-:Y:S01]  /*4f90*/  IMAD.HI.U32 R26, R77, R168, RZ ;  /* 0x000000a84d1a7227 */ /* 0x000fe200078e00ff */
[----:B------:R-:W-:Y:S02]  /*4fa0*/  SHF.R.U32.HI R22, RZ, R169, R22 ;  /* 0x000000a9ff167219 */ /* 0x000fe40000011616 */
[----:B------:R-:W-:Y:S01]  /*4fb0*/  SEL R3, R178, R23, !P0 ;  /* 0x00000017b2037207 */ /* 0x000fe20004000000 */
[----:B------:R-:W-:Y:S01]  /*4fc0*/  IMAD.HI.U32 R23, R75, R71, RZ ;  /* 0x000000474b177227 */ /* 0x000fe200078e00ff */
[----:B------:R-:W-:Y:S02]  /*4fd0*/  SEL R7, R177, R22, !P3 ;  /* 0x00000016b1077207 */ /* 0x000fe40005800000 */
[----:B------:R-:W-:Y:S01]  /*4fe0*/  SHF.R.U32.HI R26, RZ, R169, R26 ;  /* 0x000000a9ff1a7219 */ /* 0x000fe2000001161a */
[-C--:B------:R-:W-:Y:S04]  /*4ff0*/  IMAD.HI.U32 R22, R3, R68.reuse, RZ ;  /* 0x0000004403167227 */ /* 0x080fe800078e00ff */
[----:B------:R-:W-:Y:S01]  /*5000*/  IMAD.HI.U32 R24, R7, R68, RZ ;  /* 0x0000004407187227 */ /* 0x000fe200078e00ff */
[-C--:B------:R-:W-:Y:S02]  /*5010*/  @P2 SHF.R.U32.HI R3, RZ, R69.reuse, R22 ;  /* 0x00000045ff032219 */ /* 0x080fe40000011616 */
[----:B------:R-:W-:Y:S02]  /*5020*/  SHF.R.U32.HI R22, RZ, R174, R23 ;  /* 0x000000aeff167219 */ /* 0x000fe40000011617 */
[----:B------:R-:W-:Y:S01]  /*5030*/  @P2 SHF.R.U32.HI R7, RZ, R69, R24 ;  /* 0x00000045ff072219 */ /* 0x000fe20000011618 */
[C---:B------:R-:W-:Y:S01]  /*5040*/  IMAD R2, R72.reuse, R3, RZ ;  /* 0x0000000348027224 */ /* 0x040fe200078e02ff */
[----:B------:R-:W-:Y:S02]  /*5050*/  SEL R5, R75, R22, !P0 ;  /* 0x000000164b057207 */ /* 0x000fe40004000000 */
[----:B------:R-:W-:Y:S01]  /*5060*/  SEL R3, R77, R26, !P3 ;  /* 0x0000001a4d037207 */ /* 0x000fe20005800000 */
[----:B------:R-:W-:Y:S01]  /*5070*/  IMAD R4, R72, R7, RZ ;  /* 0x0000000748047224 */ /* 0x000fe200078e02ff */
[C---:B------:R-:W-:Y:S01]  /*5080*/  ISETP.GE.AND P0, PT, R5.reuse, R2, PT ;  /* 0x000000020500720c */ /* 0x040fe20003f06270 */
[----:B------:R-:W-:Y:S03]  /*5090*/  IMAD.HI.U32 R6, R5, R68, RZ ;  /* 0x0000004405067227 */ /* 0x000fe600078e00ff */
[----:B------:R-:W-:Y:S01]  /*50a0*/  ISETP.GE.OR P0, PT, R3, R4, P0 ;  /* 0x000000040300720c */ /* 0x000fe20000706670 */
[----:B------:R-:W-:Y:S01]  /*50b0*/  IMAD.MOV R4, RZ, RZ, -R3 ;  /* 0x000000ffff047224 */ /* 0x000fe200078e0a03 */
[-C--:B------:R-:W-:Y:S03]  /*50c0*/  SHF.R.U32.HI R6, RZ, R69.reuse, R6 ;  /* 0x00000045ff067219 */ /* 0x080fe60000011606 */
[----:B------:R-:W-:Y:S01]  /*50d0*/  IMAD R77, R74, R4, R77 ;  /* 0x000000044a4d7224 */ /* 0x000fe200078e024d */
[----:B------:R-:W-:Y:S05]  /*50e0*/  SEL R15, R5, R6, !P2 ;  /* 0x00000006050f7207 */ /* 0x000fea0005000000 */
[----:B------:R-:W-:Y:S02]  /*50f0*/  IMAD.MOV R6, RZ, RZ, -R15 ;  /* 0x000000ffff067224 */ /* 0x000fe400078e0a0f */
[C---:B------:R-:W-:Y:S04]  /*5100*/  @!P0 IMAD.HI.U32 R2, R3.reuse, R68, RZ ;  /* 0x0000004403028227 */ /* 0x040fe800078e00ff */
[----:B------:R-:W-:Y:S01]  /*5110*/  IMAD R6, R72, R6, R5 ;  /* 0x0000000648067224 */ /* 0x000fe200078e0205 */
[----:B------:R-:W-:Y:S04]  /*5120*/  @!P0 SHF.R.U32.HI R2, RZ, R69, R2 ;  /* 0x00000045ff028219 */ /* 0x000fe80000011602 */
[----:B------:R-:W-:Y:S02]  /*5130*/  @!P0 SEL R0, R3, R2, !P2 ;  /* 0x0000000203008207 */ /* 0x000fe40005000000 */
[----:B------:R-:W-:Y:S02]  /*5140*/  IADD3 R2, PT, PT, -R5, RZ, RZ ;  /* 0x000000ff05027210 */ /* 0x000fe40007ffe1ff */
[----:B------:R-:W-:Y:S01]  /*5150*/  @!P0 IADD3 R8, PT, PT, R15, -R0, RZ ;  /* 0x800000000f088210 */ /* 0x000fe20007ffe0ff */
[----:B------:R-:W-:Y:S02]  /*5160*/  @!P0 IMAD R0, R7, R6, R0 ;  /* 0x0000000607008224 */ /* 0x000fe400078e0200 */
[----:B------:R-:W-:Y:S02]  /*5170*/  IMAD R75, R70, R2, R75 ;  /* 0x00000002464b7224 */ /* 0x000fe400078e024b */
[----:B------:R-:W-:Y:S02]  /*5180*/  @!P0 IMAD R5, R8, R72, R3 ;  /* 0x0000004808058224 */ /* 0x000fe400078e0203 */
[----:B------:R-:W-:Y:S04]  /*5190*/  @!P0 IMAD.MOV.U32 R3, RZ, RZ, R0 ;  /* 0x000000ffff038224 */ /* 0x000fe800078e0000 */
[----:B------:R-:W-:Y:S02]  /*51a0*/  IMAD R77, R3, R74, R77 ;  /* 0x0000004a034d7224 */ /* 0x000fe400078e024d */
[----:B------:R-:W-:Y:S07]  /*51b0*/  IMAD R75, R5, R70, R75 ;  /* 0x00000046054b7224 */ /* 0x000fee00078e024b */
.L_x_89:
[----:B-1----:R-:W-:Y:S01]  /*51c0*/  @!P1 ISETP.NE.AND P0, PT, R10, 0x1, PT ;  /* 0x000000010a00980c */ /* 0x002fe20003f05270 */
[----:B------:R-:W-:Y:S01]  /*51d0*/  @!P1 IMAD.HI.U32 R0, R77, R12, RZ ;  /* 0x0000000c4d009227 */ /* 0x000fe200078e00ff */
[----:B------:R-:W-:Y:S01]  /*51e0*/  @!P1 ISETP.NE.AND P2, PT, R9, 0x1, PT ;  /* 0x000000010900980c */ /* 0x000fe20003f45270 */
[----:B------:R-:W-:Y:S01]  /*51f0*/  ULOP3.LUT UP0, URZ, UR48, 0x1b0, URZ, 0xc0, !UPT ;  /* 0x000001b030ff7892 */ /* 0x000fe2000f80c0ff */
[----:B------:R-:W-:Y:S01]  /*5200*/  R2UR UR42, R21 ;  /* 0x00000000152a72ca */ /* 0x000fe200000e0000 */
[----:B------:R-:W-:Y:S01]  /*5210*/  @!P1 IMAD.HI.U32 R3, R75, R11, RZ ;  /* 0x0000000b4b039227 */ /* 0x000fe200078e00ff */
[----:B------:R-:W-:Y:S02]  /*5220*/  @!P1 SHF.R.U32.HI R0, RZ, R13, R0 ;  /* 0x0000000dff009219 */ /* 0x000fe40000011600 */
[----:B------:R-:W-:Y:S01]  /*5230*/  R2UR UR41, R20 ;  /* 0x00000000142972ca */ /* 0x000fe200000e0000 */
[----:B------:R-:W-:Y:S01]  /*5240*/  VIADD R195, R195, 0x1 ;  /* 0x00000001c3c37836 */ /* 0x000fe20000000000 */
[----:B------:R-:W-:Y:S02]  /*5250*/  @!P1 SHF.R.U32.HI R2, RZ, R14, R3 ;  /* 0x0000000eff029219 */ /* 0x000fe40000011603 */
[----:B------:R-:W-:Y:S02]  /*5260*/  @!P1 SEL R3, R77, R0, !P2 ;  /* 0x000000004d039207 */ /* 0x000fe40005000000 */
[----:B------:R-:W-:Y:S02]  /*5270*/  @!P1 SEL R2, R75, R2, !P0 ;  /* 0x000000024b029207 */ /* 0x000fe40004000000 */
[----:B------:R-:W-:Y:S01]  /*5280*/  @P4 SHF.R.U32.HI R179, RZ, 0x10, R17 ;  /* 0x00000010ffb34819 */ /* 0x000fe20000011611 */
[----:B------:R-:W-:Y:S02]  /*5290*/  USHF.L.U32 UR42, UR42, 0x7, URZ ;  /* 0x000000072a2a7899 */ /* 0x000fe400080006ff */
[----:B------:R-:W-:Y:S02]  /*52a0*/  @!P1 IMAD.IADD R0, R2, 0x1, -R3 ;  /* 0x0000000102009824 */ /* 0x000fe400078e0a03 */
[----:B------:R-:W-:Y:S01]  /*52b0*/  @!P1 IMAD.IADD R2, R3, 0x1, -R2 ;  /* 0x0000000103029824 */ /* 0x000fe200078e0a02 */
[----:B------:R-:W-:Y:S01]  /*52c0*/  USHF.L.U32 UR41, UR41, 0x7, URZ ;  /* 0x0000000729297899 */ /* 0x000fe200080006ff */
[----:B------:R-:W-:Y:S02]  /*52d0*/  @!P1 IMAD R77, R0, R9, R77 ;  /* 0x00000009004d9224 */ /* 0x000fe400078e024d */
[----:B------:R-:W-:Y:S01]  /*52e0*/  @!P1 IMAD R75, R2, R10, R75 ;  /* 0x0000000a024b9224 */ /* 0x000fe200078e024b */
[----:B------:R-:W-:Y:S08]  /*52f0*/  BRA.U !UP0, `(.L_x_90) ;  /* 0x0000000108407547 */ /* 0x000ff0000b800000 */
[----:B------:R-:W1:Y:S01]  /*5300*/  LDCU.64 UR8, c[0x4][0x80] ;  /* 0x01001000ff0877ac */ /* 0x000e620008000a00 */
[----:B------:R-:W-:Y:S01]  /*5310*/  MOV R3, 0x0 ;  /* 0x0000000000037802 */ /* 0x000fe20000000f00 */
[----:B------:R-:W-:Y:S02]  /*5320*/  HFMA2 R12, -RZ, RZ, 0, 5.9604644775390625e-08 ;  /* 0x00000001ff0c7431 */ /* 0x000fe400000001ff */
[----:B------:R-:W-:Y:S02]  /*5330*/  IMAD.MOV.U32 R8, RZ, RZ, 0x70 ;  /* 0x00000070ff087424 */ /* 0x000fe400078e00ff */
[----:B------:R-:W-:Y:S01]  /*5340*/  IMAD.MOV.U32 R13, RZ, RZ, RZ ;  /* 0x000000ffff0d7224 */ /* 0x000fe200078e00ff */
[----:B------:R-:W2:Y:S01]  /*5350*/  LDCU.64 UR6, c[0x4][0x88] ;  /* 0x01001100ff0677ac */ /* 0x000ea20008000a00 */
[----:B------:R-:W3:Y:S01]  /*5360*/  LDC.64 R2, c[0x4][R3] ;  /* 0x0100000003027b82 */ /* 0x000ee20000000a00 */
[----:B------:R-:W4:Y:S01]  /*5370*/  LDCU.64 UR4, c[0x4][0x8] ;  /* 0x01000100ff0477ac */ /* 0x000f220008000a00 */
[----:B-1----:R-:W-:Y:S01]  /*5380*/  MOV R5, UR9 ;  /* 0x0000000900057c02 */ /* 0x002fe20008000f00 */
[----:B------:R-:W-:Y:S01]  /*5390*/  IMAD.U32 R4, RZ, RZ, UR8 ;  /* 0x00000008ff047e24 */ /* 0x000fe2000f8e00ff */
[----:B--2---:R-:W-:Y:S01]  /*53a0*/  MOV R7, UR7 ;  /* 0x0000000700077c02 */ /* 0x004fe20008000f00 */
[----:B------:R-:W-:Y:S01]  /*53b0*/  IMAD.U32 R6, RZ, RZ, UR6 ;  /* 0x00000006ff067e24 */ /* 0x000fe2000f8e00ff */
[----:B----4-:R-:W-:Y:S01]  /*53c0*/  MOV R11, UR5 ;  /* 0x00000005000b7c02 */ /* 0x010fe20008000f00 */
[----:B------:R-:W-:Y:S02]  /*53d0*/  IMAD.U32 R10, RZ, RZ, UR4 ;  /* 0x00000004ff0a7e24 */ /* 0x000fe4000f8e00ff */
[----:B------:R-:W-:Y:S07]  /*53e0*/  LEPC R20, `(.L_x_90) ;  /* 0x000000001014794e */ /* 0x000fee0000000000 */
[----:B---3-5:R-:W-:Y:S05]  /*53f0*/  CALL.ABS.NOINC R2 ;  /* 0x0000000002007343 */ /* 0x028fea0003c00000 */
.L_x_90:
[----:B------:R-:W-:Y:S01]  /*5400*/  LOP3.LUT P0, RZ, R192, 0x1b0, RZ, 0xc0, !PT ;  /* 0x000001b0c0ff7812 */ /* 0x000fe2000780c0ff */
[----:B------:R-:W-:Y:S11]  /*5410*/  BSSY.RECONVERGENT B6, `(.L_x_91) ;  /* 0x0000013000067945 */ /* 0x000ff60003800200 */
[----:B------:R-:W-:Y:S01]  /*5420*/  @!UPT UIADD3 URZ, UPT, UPT, URZ, URZ, URZ ;  /* 0x000000fffffff290 */ /* 0x000fe2000fffe0ff */
[----:B------:R-:W-:Y:S05]  /*5430*/  @!P0 BRA `(.L_x_92) ;  /* 0x0000000000408947 */ /* 0x000fea0003800000 */
        /* <DEDUP_REMOVED lines=16> */
.L_x_92:
[----:B------:R-:W-:Y:S05]  /*5540*/  BSYNC.RECONVERGENT B6 ;  /* 0x0000000000067941 */ /* 0x000fea0003800200 */
.L_x_91:
[----:B------:R-:W-:Y:S01]  /*5550*/  ISETP.NE.U32.AND P4, PT, R166, RZ, PT ;  /* 0x000000ffa600720c */ /* 0x000fe20003f85070 */
[----:B------:R-:W-:Y:S01]  /*5560*/  UISETP.NE.AND UP2, UPT, UR50, URZ, UPT ;  /* 0x000000ff3200728c */ /* 0x000fe2000bf45270 */
[----:B------:R-:W-:Y:S01]  /*5570*/  ISETP.NE.U32.AND P2, PT, RZ, UR38, PT ;  /* 0x00000026ff007c0c */ /* 0x000fe2000bf45070 */
[----:B------:R-:W-:Y:S01]  /*5580*/  UISETP.NE.U32.AND UP1, UPT, UR44, URZ, UPT ;  /* 0x000000ff2c00728c */ /* 0x000fe2000bf25070 */
[----:B------:R-:W-:Y:S01]  /*5590*/  ISETP.NE.AND.EX P4, PT, R167, RZ, PT, P4 ;  /* 0x000000ffa700720c */ /* 0x000fe20003f85340 */
[----:B------:R-:W-:Y:S01]  /*55a0*/  UPLOP3.LUT UP0, UPT, UPT, UPT, UPT, 0x40, 0x4 ;  /* 0x000000000004789c */ /* 0x000fe20003f0e870 */
[----:B------:R-:W-:Y:S01]  /*55b0*/  ISETP.NE.AND.EX P2, PT, RZ, UR39, PT, P2 ;  /* 0x00000027ff007c0c */ /* 0x000fe2000bf45320 */
[----:B------:R-:W-:Y:S01]  /*55c0*/  UISETP.NE.AND.EX UP1, UPT, UR45, URZ, UPT, UP1 ;  /* 0x000000ff2d00728c */ /* 0x000fe2000bf25310 */
[----:B------:R-:W-:Y:S04]  /*55d0*/  PLOP3.LUT P1, PT, PT, PT, UP2, 0x80, 0x8 ;  /* 0x000000000008781c */ /* 0x000fe80003f2f028 */
[----:B------:R-:W-:Y:S06]  /*55e0*/  @UP2 UPLOP3.LUT UP0, UPT, UPT, UPT, UP1, 0x80, 0x8 ;  /* 0x000000000008289c */ /* 0x000fec0003f0f010 */
[----:B------:R-:W-:Y:S01]  /*55f0*/  PLOP3.LUT P0, PT, PT, PT, UP0, 0x80, 0x8 ;  /* 0x000000000008781c */ /* 0x000fe20003f0f008 */
[----:B------:R-:W-:Y:S01]  /*5600*/  @!UPT UIADD3 URZ, UPT, UPT, URZ, URZ, URZ ;  /* 0x000000fffffff290 */ /* 0x000fe2000fffe0ff */
[----:B------:R-:W-:Y:S11]  /*5610*/  BRA.U !UP1, `(.L_x_93) ;  /* 0x0000000109387547 */ /* 0x000ff6000b800000 */
[----:B------:R-:W-:Y:S01]  /*5620*/  UISETP.NE.U32.AND UP0, UPT, UR38, URZ, UPT ;  /* 0x000000ff2600728c */ /* 0x000fe2000bf05070 */
[----:B------:R-:W-:Y:S02]  /*5630*/  HFMA2 R0, -RZ, RZ, 0, 5.9604644775390625e-08 ;  /* 0x00000001ff007431 */ /* 0x000fe400000001ff */
[----:B------:R-:W-:Y:S01]  /*5640*/  IMAD.MOV.U32 R171, RZ, RZ, 0x1 ;  /* 0x00000001ffab7424 */ /* 0x000fe200078e00ff */
[----:B------:R-:W-:Y:S06]  /*5650*/  UISETP.NE.AND.EX UP0, UPT, UR39, URZ, UPT, UP0 ;  /* 0x000000ff2700728c */ /* 0x000fec000bf05300 */
[----:B------:R-:W-:Y:S05]  /*5660*/  PLOP3.LUT P3, PT, PT, PT, UP0, 0x80, 0x8 ;  /* 0x000000000008781c */ /* 0x000fea0003f6f008 */
[----:B------:R-:W1:Y:S01]  /*5670*/  @UP0 LDCU.64 UR6, c[0x0][0x888] ;  /* 0x00011100ff0607ac */ /* 0x000e620008000a00 */
[----:B------:R-:W-:Y:S07]  /*5680*/  @UP0 UIMAD UR4, UR36, UR44, URZ ;  /* 0x0000002c240402a4 */ /* 0x000fee000f8e02ff */
[----:B------:R-:W-:Y:S01]  /*5690*/  @!P3 PRMT R171, R0, 0x7610, R171 ;  /* 0x0000761000abb816 */ /* 0x000fe200000000ab */
[----:B-1----:R-:W-:Y:S03]  /*56a0*/  @UP0 UIMAD.WIDE UR6, UR4, 0x4, UR6 ;  /* 0x00000004040608a5 */ /* 0x002fe6000f8e0206 */
[----:B------:R-:W1:Y:S03]  /*56b0*/  @!UP0 LDCU UR4, c[0x0][0x880] ;  /* 0x00011000ff0487ac */ /* 0x000e660008000800 */
[----:B------:R-:W-:Y:S01]  /*56c0*/  IMAD.U32 R2, RZ, RZ, UR6 ;  /* 0x00000006ff027e24 */ /* 0x000fe2000f8e00ff */
[----:B------:R-:W-:Y:S05]  /*56d0*/  MOV R3, UR7 ;  /* 0x0000000700037c02 */ /* 0x000fea0008000f00 */
[----:B-----5:R2:W5:Y:S02]  /*56e0*/  @P3 LDG.E R81, desc[UR46][R2.64] ;  /* 0x0000002e02513981 */ /* 0x020564000c1e1900 */
[----:B-12---:R-:W-:Y:S02]  /*56f0*/  @!P3 IMAD.U32 R81, RZ, RZ, UR4 ;  /* 0x00000004ff51be24 */ /* 0x006fe4000f8e00ff */
.L_x_93:
[----:B------:R-:W-:Y:S05]  /*5700*/  @!P4 BRA `(.L_x_94) ;  /* 0x000000000020c947 */ /* 0x000fea0003800000 */
[----:B------:R-:W-:Y:S04]  /*5710*/  ISETP.NE.U32.AND P3, PT, R164, RZ, PT ;  /* 0x000000ffa400720c */ /* 0x000fe80003f65070 */
[----:B------:R-:W-:Y:S11]  /*5720*/  ISETP.NE.AND.EX P3, PT, R165, RZ, PT, P3 ;  /* 0x000000ffa500720c */ /* 0x000ff60003f65330 */
[----:B------:R-:W-:Y:S02]  /*5730*/  @!UPT UIADD3 URZ, UPT, UPT, URZ, URZ, URZ ;  /* 0x000000fffffff290 */ /* 0x000fe4000fffe0ff */
[----:B------:R-:W1:Y:S01]  /*5740*/  @P3 LDC.64 R2, c[0x0][0x8a8] ;  /* 0x00022a00ff023b82 */ /* 0x000e620000000a00 */
[----:B------:R-:W-:Y:S04]  /*5750*/  @P3 IMAD R0, R166, UR36, RZ ;  /* 0x00000024a6003c24 */ /* 0x000fe8000f8e02ff */
[----:B-1----:R-:W-:Y:S05]  /*5760*/  @P3 IMAD.WIDE R2, R0, 0x4, R2 ;  /* 0x0000000400023825 */ /* 0x002fea00078e0202 */
[----:B-----5:R1:W5:Y:S02]  /*5770*/  @P3 LDG.E R78, desc[UR46][R2.64] ;  /* 0x0000002e024e3981 */ /* 0x020364000c1e1900 */
[----:B-1----:R-:W2:Y:S02]  /*5780*/  @!P3 LDC R78, c[0x0][0x8a0] ;  /* 0x00022800ff4ebb82 */ /* 0x002ea40000000800 */
.L_x_94:
[----:B-----5:R-:W-:Y:S01]  /*5790*/  FSETP.NEU.AND P4, PT, R81, RZ, PT ;  /* 0x000000ff5100720b */ /* 0x020fe20003f8d000 */
[----:B------:R-:W-:Y:S01]  /*57a0*/  BSSY B1, `(.L_x_95) ;  /* 0x0000047000017945 */ /* 0x000fe20003800000 */
[----:B------:R-:W-:Y:S01]  /*57b0*/  SEL R5, RZ, 0xffffffff, P2 ;  /* 0xffffffffff057807 */ /* 0x000fe20001000000 */
[----:B------:R-:W-:Y:S01]  /*57c0*/  IMAD.MOV.U32 R208, RZ, RZ, 0x1 ;  /* 0x00000001ffd07424 */ /* 0x000fe200078e00ff */
[----:B------:R-:W-:Y:S01]  /*57d0*/  LOP3.LUT P3, RZ, R171, 0xff, RZ, 0xc0, !PT ;  /* 0x000000ffabff7812 */ /* 0x000fe2000786c0ff */
[C---:B------:R-:W-:Y:S01]  /*57e0*/  IMAD R80, R76.reuse, 0x80, R79 ;  /* 0x000000804c507824 */ /* 0x040fe200078e024f */
[----:B------:R-:W-:Y:S02]  /*57f0*/  @P1 SEL R0, RZ, 0xffffffff, P4 ;  /* 0xffffffffff001807 */ /* 0x000fe40002000000 */
[----:B------:R-:W-:Y:S02]  /*5800*/  CS2R R162, SRZ ;  /* 0x0000000000a27805 */ /* 0x000fe4000001ff00 */
[----:B------:R-:W-:Y:S02]  /*5810*/  LEA R3, R181, UR49, 0x3 ;  /* 0x00000031b5037c11 */ /* 0x000fe4000f8e18ff */
[----:B------:R-:W-:Y:S02]  /*5820*/  CS2R R160, SRZ ;  /* 0x0000000000a07805 */ /* 0x000fe4000001ff00 */
[----:B------:R-:W-:Y:S02]  /*5830*/  @P0 SEL R0, R5, R0, !P3 ;  /* 0x0000000005000207 */ /* 0x000fe40005800000 */
[----:B------:R-:W-:Y:S02]  /*5840*/  CS2R R158, SRZ ;  /* 0x00000000009e7805 */ /* 0x000fe4000001ff00 */
[----:B------:R-:W-:Y:S02]  /*5850*/  LEA R207, R76, UR49, 0x3 ;  /* 0x000000314ccf7c11 */ /* 0x000fe4000f8e18ff */
[----:B------:R-:W-:Y:S02]  /*5860*/  CS2R R156, SRZ ;  /* 0x00000000009c7805 */ /* 0x000fe4000001ff00 */
[----:B------:R-:W-:Y:S02]  /*5870*/  @P1 LOP3.LUT R0, R0, 0x1, RZ, 0xc0, !PT ;  /* 0x0000000100001812 */ /* 0x000fe400078ec0ff */
[----:B------:R-:W-:Y:S02]  /*5880*/  CS2R R154, SRZ ;  /* 0x00000000009a7805 */ /* 0x000fe4000001ff00 */
[----:B------:R-:W-:Y:S02]  /*5890*/  SHF.L.U32 R2, R183, 0x1f, RZ ;  /* 0x0000001fb7027819 */ /* 0x000fe400000006ff */
[----:B------:R-:W-:Y:S02]  /*58a0*/  CS2R R152, SRZ ;  /* 0x0000000000987805 */ /* 0x000fe4000001ff00 */
[----:B------:R-:W-:Y:S02]  /*58b0*/  ISETP.NE.U32.OR P6, PT, R0, 0x1, !P1 ;  /* 0x000000010000780c */ /* 0x000fe40004fc5470 */
[----:B------:R-:W-:Y:S02]  /*58c0*/  CS2R R150, SRZ ;  /* 0x0000000000967805 */ /* 0x000fe4000001ff00 */
[----:B------:R-:W-:Y:S02]  /*58d0*/  PLOP3.LUT P2, PT, PT, PT, UP1, 0x80, 0x8 ;  /* 0x000000000008781c */ /* 0x000fe40003f4f018 */
[----:B------:R-:W-:Y:S02]  /*58e0*/  CS2R R148, SRZ ;  /* 0x0000000000947805 */ /* 0x000fe4000001ff00 */
[----:B------:R-:W-:Y:S02]  /*58f0*/  SEL R0, RZ, 0xffffffff, P4 ;  /* 0xffffffffff007807 */ /* 0x000fe40002000000 */
[----:B------:R-:W-:Y:S03]  /*5900*/  P2R R184, PR, RZ, 0x40 ;  /* 0x00000040ffb87803 */ /* 0x000fe60000000000 */
[----:B------:R-:W-:Y:S04]  /*5910*/  @P6 SHF.L.U32 R4, R180, 0x1f, RZ ;  /* 0x0000001fb4046819 */ /* 0x000fe800000006ff */
[----:B------:R-:W-:Y:S01]  /*5920*/  @P2 SEL R0, R5, R0, !P3 ;  /* 0x0000000005002207 */ /* 0x000fe20005800000 */
[----:B------:R-:W1:Y:S03]  /*5930*/  @P6 SYNCS.PHASECHK.TRANS64.TRYWAIT P1, [R3+URZ+0xc0], R4 ;  /* 0x0000c004030065a7 */ /* 0x000e6600080211ff */
[----:B------:R-:W-:Y:S04]  /*5940*/  LOP3.LUT R0, R0, 0x1, RZ, 0xc0, !PT ;  /* 0x0000000100007812 */ /* 0x000fe800078ec0ff */
[----:B------:R-:W-:Y:S04]  /*5950*/  ISETP.NE.U32.AND P5, PT, R0, 0x1, PT ;  /* 0x000000010000780c */ /* 0x000fe80003fa5070 */
[----:B------:R-:W-:Y:S01]  /*5960*/  P2R R209, PR, RZ, 0x20 ;  /* 0x00000020ffd17803 */ /* 0x000fe20000000000 */
[----:B------:R3:W4:Y:S01]  /*5970*/  SYNCS.PHASECHK.TRANS64.TRYWAIT P0, [R207+URZ+0x110], R2 ;  /* 0x00011002cf0075a7 */ /* 0x00072200080011ff */
[----:B-1----:R-:W-:Y:S01]  /*5980*/  @P6 SEL R208, RZ, 0x1, !P1 ;  /* 0x00000001ffd06807 */ /* 0x002fe20004800000 */
[----:B---3--:R-:W-:Y:S06]  /*5990*/  @!P6 BRA `(.L_x_96) ;  /* 0x00000000009ce947 */ /* 0x008fec0003800000 */
[----:B------:R-:W-:Y:S01]  /*59a0*/  @P5 IMAD R6, R181, 0x2000, R190 ;  /* 0x00002000b5065824 */ /* 0x000fe200078e02be */
[----:B------:R-:W-:Y:S01]  /*59b0*/  ISETP.NE.AND P1, PT, R208, RZ, PT ;  /* 0x000000ffd000720c */ /* 0x000fe20003f25270 */
[----:B------:R-:W-:Y:S01]  /*59c0*/  BSSY B0, `(.L_x_97) ;  /* 0x0000010000007945 */ /* 0x000fe20003800000 */
[----:B------:R-:W-:Y:S01]  /*59d0*/  CS2R R150, SRZ ;  /* 0x0000000000967805 */ /* 0x000fe2000001ff00 */
[--C-:B------:R-:W-:Y:S01]  /*59e0*/  @P5 IMAD R7, R191, -0x10, R6.reuse ;  /* 0xfffffff0bf075824 */ /* 0x100fe200078e0206 */
[----:B------:R-:W-:Y:S01]  /*59f0*/  CS2R R148, SRZ ;  /* 0x0000000000947805 */ /* 0x000fe2000001ff00 */
[----:B------:R-:W-:Y:S01]  /*5a00*/  @P5 IMAD R5, R189, -0x10, R6 ;  /* 0xfffffff0bd055824 */ /* 0x000fe200078e0206 */
[----:B------:R-:W-:Y:S01]  /*5a10*/  CS2R R158, SRZ ;  /* 0x00000000009e7805 */ /* 0x000fe2000001ff00 */
[----:B------:R-:W-:Y:S01]  /*5a20*/  @P5 IMAD R4, R188, 0x10, R7 ;  /* 0x00000010bc045824 */ /* 0x000fe200078e0207 */
[----:B------:R-:W-:Y:S02]  /*5a30*/  CS2R R156, SRZ ;  /* 0x00000000009c7805 */ /* 0x000fe4000001ff00 */
[----:B------:R-:W-:Y:S02]  /*5a40*/  CS2R R154, SRZ ;  /* 0x00000000009a7805 */ /* 0x000fe4000001ff00 */
[----:B------:R-:W-:Y:S02]  /*5a50*/  CS2R R152, SRZ ;  /* 0x0000000000987805 */ /* 0x000fe4000001ff00 */
[----:B------:R-:W-:Y:S02]  /*5a60*/  CS2R R162, SRZ ;  /* 0x0000000000a27805 */ /* 0x000fe4000001ff00 */
[----:B------:R-:W-:Y:S01]  /*5a70*/  CS2R R160, SRZ ;  /* 0x0000000000a07805 */ /* 0x000fe2000001ff00 */
[----:B------:R-:W-:Y:S06]  /*5a80*/  @P1 BRA `(.L_x_98) ;  /* 0x00000000000c1947 */ /* 0x000fec0003800000 */
[----:B------:R-:W-:Y:S04]  /*5a90*/  SHF.L.U32 R0, R180, 0x1f, RZ ;  /* 0x0000001fb4007819 */ /* 0x000fe800000006ff */
[----:B------:R-:W1:Y:S02]  /*5aa0*/  SYNCS.PHASECHK.TRANS64.TRYWAIT P1, [R3+URZ+0xc0], R0 ;  /* 0x0000c000030075a7 */ /* 0x000e6400080211ff */
[----:B-1----:R-:W-:Y:S05]  /*5ab0*/  @!P1 BRA `(.L_x_99) ;  /* 0x0000003400e09947 */ /* 0x002fea0003800000 */
.L_x_98:
[----:B------:R-:W-:Y:S05]  /*5ac0*/  BSYNC B0 ;  /* 0x0000000000007941 */ /* 0x000fea0003800000 */
.L_x_97:
[----:B------:R-:W-:Y:S01]  /*5ad0*/  ISETP.NE.AND P1, PT, R209, RZ, PT ;  /* 0x000000ffd100720c */ /* 0x000fe20003f25270 */
[----:B-1----:R-:W-:Y:S02]  /*5ae0*/  VIADD R3, R3, 0xd0 ;  /* 0x000000d003037836 */ /* 0x002fe40000000000 */
[----:B------:R-:W-:Y:S02]  /*5af0*/  IMAD.U32 R0, RZ, RZ, UR37 ;  /* 0x00000025ff007e24 */ /* 0x000fe4000f8e00ff */
[----:B------:R-:W-:Y:S03]  /*5b00*/  VIADD R181, R181, 0x1 ;  /* 0x00000001b5b57836 */ /* 0x000fe60000000000 */
[----:B------:R-:W-:Y:S05]  /*5b10*/  PRMT R0, R0, 0x654, R3 ;  /* 0x0000065400007816 */ /* 0x000fea0000000003 */
[----:B------:R1:W3:Y:S04]  /*5b20*/  @P1 LDS.128 R148, [R6] ;  /* 0x0000000006941984 */ /* 0x0002e80000000c00 */
[----:B------:R1:W1:Y:S04]  /*5b30*/  @P1 LDS.128 R156, [R5+0x20] ;  /* 0x00002000059c1984 */ /* 0x0002680000000c00 */
[----:B------:R1:W1:Y:S04]  /*5b40*/  @P1 LDS.128 R152, [R7+0x10] ;  /* 0x0000100007981984 */ /* 0x0002680000000c00 */
[----:B------:R1:W1:Y:S01]  /*5b50*/  @P1 LDS.128 R160, [R4+0x10] ;  /* 0x0000100004a01984 */ /* 0x0002620000000c00 */
[C---:B------:R-:W-:Y:S01]  /*5b60*/  ISETP.NE.AND P1, PT, R181.reuse, 0x2, PT ;  /* 0x00000002b500780c */ /* 0x040fe20003f25270 */
[----:B------:R-:W-:Y:S01]  /*5b70*/  @!PT LDS RZ, [RZ] ;  /* 0x00000000fffff984 */ /* 0x000fe20000000800 */
[----:B------:R-:W-:Y:S01]  /*5b80*/  @!PT LDS RZ, [RZ] ;  /* 0x00000000fffff984 */ /* 0x000fe20000000800 */
[----:B------:R-:W-:Y:S01]  /*5b90*/  @!PT LDS RZ, [RZ] ;  /* 0x00000000fffff984 */ /* 0x000fe20000000800 */
[----:B------:R-:W-:Y:S01]  /*5ba0*/  @!PT LDS RZ, [RZ] ;  /* 0x00000000fffff984 */ /* 0x000fe20000000800 */
[----:B------:R5:W-:Y:S06]  /*5bb0*/  MEMBAR.ALL.CTA ;  /* 0x0000000000007992 */ /* 0x000bec0000008000 */
[----:B-----5:R-:W5:Y:S01]  /*5bc0*/  FENCE.VIEW.ASYNC.S ;  /* 0x00000000000073c6 */ /* 0x020f620000000000 */
[----:B------:R-:W-:Y:S02]  /*5bd0*/  SEL R3, RZ, 0x1, P1 ;  /* 0x00000001ff037807 */ /* 0x000fe40000800000 */
[----:B------:R-:W-:Y:S02]  /*5be0*/  SEL R181, R181, RZ, P1 ;  /* 0x000000ffb5b57207 */ /* 0x000fe40000800000 */
[----:B------:R-:W-:Y:S01]  /*5bf0*/  LOP3.LUT R180, R180, R3, RZ, 0x3c, !PT ;  /* 0x00000003b4b47212 */ /* 0x000fe200078e3cff */
[----:B-----5:R1:W-:Y:S06]  /*5c00*/  SYNCS.ARRIVE.TRANS64.RED.A1T0 RZ, [R0+URZ], RZ ;  /* 0x000000ff00ff79a7 */ /* 0x0203ec00081004ff */
.L_x_96:
[----:B------:R-:W-:Y:S05]  /*5c10*/  BSYNC B1 ;  /* 0x0000000000017941 */ /* 0x000fea0003800000 */
.L_x_95:
[----:B-1----:R-:W-:Y:S04]  /*5c20*/  SHF.R.U32.HI R0, RZ, 0x15, R80 ;  /* 0x00000015ff007819 */ /* 0x002fe80000011650 */
[----:B------:R-:W-:Y:S01]  /*5c30*/  LOP3.LUT P1, RZ, R0, 0x3, R173, 0x48, !PT ;  /* 0x0000000300ff7812 */ /* 0x000fe200078248ad */
[----:B------:R-:W-:Y:S01]  /*5c40*/  @!UPT UIADD3 URZ, UPT, UPT, URZ, URZ, URZ ;  /* 0x000000fffffff290 */ /* 0x000fe2000fffe0ff */
[----:B----4-:R-:W-:Y:S11]  /*5c50*/  @P0 BRA `(.L_x_100) ;  /* 0x0000000000080947 */ /* 0x010ff60003800000 */
[----:B------:R-:W1:Y:S02]  /*5c60*/  SYNCS.PHASECHK.TRANS64.TRYWAIT P0, [R207+URZ+0x110], R2 ;  /* 0x00011002cf0075a7 */ /* 0x000e6400080011ff */
[----:B-1----:R-:W-:Y:S05]  /*5c70*/  @!P0 BRA `(.L_x_101) ;  /* 0x0000003400848947 */ /* 0x002fea0003800000 */
.L_x_100:
[----:B------:R-:W-:Y:S04]  /*5c80*/  BSSY.RECONVERGENT B6, `(.L_x_102) ;  /* 0x0000012000067945 */ /* 0x000fe80003800200 */
[----:B------:R-:W-:Y:S05]  /*5c90*/  @!P1 BRA `(.L_x_103) ;  /* 0x0000000000409947 */ /* 0x000fea0003800000 */
[----:B------:R-:W4:Y:S01]  /*5ca0*/  LDCU.64 UR8, c[0x4][0x70] ;  /* 0x01000e00ff0877ac */ /* 0x000f220008000a00 */
[----:B------:R-:W-:Y:S01]  /*5cb0*/  MOV R3, 0x0 ;  /* 0x0000000000037802 */ /* 0x000fe20000000f00 */
[----:B------:R-:W-:Y:S02]  /*5cc0*/  HFMA2 R12, -RZ, RZ, 0, 5.9604644775390625e-08 ;  /* 0x00000001ff0c7431 */ /* 0x000fe400000001ff */
[----:B------:R-:W-:Y:S02]  /*5cd0*/  IMAD.MOV.U32 R8, RZ, RZ, 0x192 ;  /* 0x00000192ff087424 */ /* 0x000fe400078e00ff */
[----:B------:R-:W-:Y:S01]  /*5ce0*/  IMAD.MOV.U32 R13, RZ, RZ, RZ ;  /* 0x000000ffff0d7224 */ /* 0x000fe200078e00ff */
[----:B------:R-:W5:Y:S01]  /*5cf0*/  LDCU.64 UR6, c[0x4][0x78] ;  /* 0x01000f00ff0677ac */ /* 0x000f620008000a00 */
[----:B-1----:R-:W1:Y:S01]  /*5d00*/  LDC.64 R2, c[0x4][R3] ;  /* 0x0100000003027b82 */ /* 0x002e620000000a00 */
[----:B------:R-:W2:Y:S01]  /*5d10*/  LDCU.64 UR4, c[0x4][0x10] ;  /* 0x01000200ff0477ac */ /* 0x000ea20008000a00 */
[----:B----4-:R-:W-:Y:S01]  /*5d20*/  MOV R5, UR9 ;  /* 0x0000000900057c02 */ /* 0x010fe20008000f00 */
[----:B------:R-:W-:Y:S01]  /*5d30*/  IMAD.U32 R4, RZ, RZ, UR8 ;  /* 0x00000008ff047e24 */ /* 0x000fe2000f8e00ff */
[----:B-----5:R-:W-:Y:S01]  /*5d40*/  MOV R7, UR7 ;  /* 0x0000000700077c02 */ /* 0x020fe20008000f00 */
[----:B------:R-:W-:Y:S01]  /*5d50*/  IMAD.U32 R6, RZ, RZ, UR6 ;  /* 0x00000006ff067e24 */ /* 0x000fe2000f8e00ff */
[----:B--2---:R-:W-:Y:S01]  /*5d60*/  MOV R11, UR5 ;  /* 0x00000005000b7c02 */ /* 0x004fe20008000f00 */
[----:B------:R-:W-:Y:S02]  /*5d70*/  IMAD.U32 R10, RZ, RZ, UR4 ;  /* 0x00000004ff0a7e24 */ /* 0x000fe4000f8e00ff */
[----:B------:R-:W-:Y:S07]  /*5d80*/  LEPC R20, `(.L_x_103) ;  /* 0x000000001014794e */ /* 0x000fee0000000000 */
[----:B-1-3--:R-:W-:Y:S05]  /*5d90*/  CALL.ABS.NOINC R2 ;  /* 0x0000000002007343 */ /* 0x00afea0003c00000 */
.L_x_103:
[----:B------:R-:W-:Y:S05]  /*5da0*/  BSYNC.RECONVERGENT B6 ;  /* 0x0000000000067941 */ /* 0x000fea0003800200 */
.L_x_102:
[-C--:B---3--:R-:W-:Y:S01]  /*5db0*/  F2FP.F16.E4M3.UNPACK_B R83, R148.reuse ;  /* 0x00000094ff53723e */ /* 0x088fe200020006ff */
[----:B------:R-:W-:Y:S05]  /*5dc0*/  WARPSYNC.ALL ;  /* 0x0000000000007948 */ /* 0x000fea0003800000 */
[----:B------:R-:W-:Y:S01]  /*5dd0*/  R2UR UR4, R80 ;  /* 0x00000000500472ca */ /* 0x000fe200000e0000 */
[--C-:B------:R-:W-:Y:S01]  /*5de0*/  HADD2.F32 R82, -RZ, R83.reuse.H0_H0 ;  /* 0x20000053ff527230 */ /* 0x100fe20000004100 */
[----:B------:R-:W-:Y:S01]  /*5df0*/  F2FP.F16.E4M3.UNPACK_B R85, R148.H1 ;  /* 0x00000094ff55723e */ /* 0x000fe200030006ff */
[----:B------:R-:W-:Y:S01]  /*5e00*/  HADD2.F32 R83, -RZ, R83.H1_H1 ;  /* 0x30000053ff537230 */ /* 0x000fe20000004100 */
[-C--:B------:R-:W-:Y:S01]  /*5e10*/  F2FP.F16.E4M3.UNPACK_B R87, R149.reuse ;  /* 0x00000095ff57723e */ /* 0x080fe200020006ff */
[----:B------:R-:W-:Y:S01]  /*5e20*/  BSSY.RECONVERGENT B0, `(.L_x_104) ;  /* 0x000011d000007945 */ /* 0x000fe20003800200 */
[----:B------:R-:W-:Y:S01]  /*5e30*/  F2FP.F16.E4M3.UNPACK_B R89, R149.H1 ;  /* 0x00000095ff59723e */ /* 0x000fe200030006ff */
[----:B------:R-:W-:Y:S01]  /*5e40*/  HADD2.F32 R84, -RZ, R85.H0_H0 ;  /* 0x20000055ff547230 */ /* 0x000fe20000004100 */
[-C--:B------:R-:W-:Y:S01]  /*5e50*/  F2FP.F16.E4M3.UNPACK_B R91, R150.reuse ;  /* 0x00000096ff5b723e */ /* 0x080fe200020006ff */
[----:B------:R-:W-:Y:S01]  /*5e60*/  HADD2.F32 R88, -RZ, R87.H1_H1 ;  /* 0x30000057ff587230 */ /* 0x000fe20000004100 */
[----:B------:R-:W-:Y:S01]  /*5e70*/  F2FP.F16.E4M3.UNPACK_B R93, R150.H1 ;  /* 0x00000096ff5d723e */ /* 0x000fe200030006ff */
[----:B------:R-:W-:Y:S01]  /*5e80*/  HADD2.F32 R86, -RZ, R85.H1_H1 ;  /* 0x30000055ff567230 */ /* 0x000fe20000004100 */
[-C--:B------:R-:W-:Y:S01]  /*5e90*/  F2FP.F16.E4M3.UNPACK_B R95, R151.reuse ;  /* 0x00000097ff5f723e */ /* 0x080fe200020006ff */
[----:B------:R-:W2:Y:S01]  /*5ea0*/  LDTM.x64 R4, tmem[UR4] ;  /* 0x00000004000479ee */ /* 0x000ea20008340000 */
[----:B------:R-:W-:Y:S01]  /*5eb0*/  F2FP.F16.E4M3.UNPACK_B R97, R151.H1 ;  /* 0x00000097ff61723e */ /* 0x000fe200030006ff */
[----:B------:R-:W-:Y:S01]  /*5ec0*/  HADD2.F32 R85, -RZ, R87.H0_H0 ;  /* 0x20000057ff557230 */ /* 0x000fe20000004100 */
[-C--:B------:R-:W-:Y:S01]  /*5ed0*/  F2FP.F16.E4M3.UNPACK_B R99, R152.reuse ;  /* 0x00000098ff63723e */ /* 0x080fe200020006ff */
[----:B------:R-:W-:Y:S01]  /*5ee0*/  HADD2.F32 R87, -RZ, R89.H0_H0 ;  /* 0x20000059ff577230 */ /* 0x000fe20000004100 */
[----:B------:R-:W-:Y:S01]  /*5ef0*/  F2FP.F16.E4M3.UNPACK_B R101, R152.H1 ;  /* 0x00000098ff65723e */ /* 0x000fe200030006ff */
[----:B------:R-:W-:Y:S01]  /*5f00*/  HADD2.F32 R92, -RZ, R91.H1_H1 ;  /* 0x3000005bff5c7230 */ /* 0x000fe20000004100 */
[----:B------:R-:W-:Y:S01]  /*5f10*/  ISETP.NE.AND P6, PT, R184, RZ, PT ;  /* 0x000000ffb800720c */ /* 0x000fe20003fc5270 */
[----:B------:R-:W-:Y:S01]  /*5f20*/  HADD2.F32 R96, -RZ, R95.H1_H1 ;  /* 0x3000005fff607230 */ /* 0x000fe20000004100 */
[----:B------:R-:W-:Y:S01]  /*5f30*/  SHF.L.U32 R211, R176, 0x4, RZ ;  /* 0x00000004b0d37819 */ /* 0x000fe200000006ff */
[----:B------:R-:W-:Y:S01]  /*5f40*/  HADD2.F32 R100, -RZ, R99.H1_H1 ;  /* 0x30000063ff647230 */ /* 0x000fe20000004100 */
[----:B------:R-:W-:Y:S01]  /*5f50*/  SHF.L.U32 R219, R175, 0x4, RZ ;  /* 0x00000004afdb7819 */ /* 0x000fe200000006ff */
[----:B------:R-:W-:Y:S01]  /*5f60*/  HADD2.F32 R90, -RZ, R89.H1_H1 ;  /* 0x30000059ff5a7230 */ /* 0x000fe20000004100 */
[C---:B------:R-:W-:Y:S01]  /*5f70*/  IADD3 R204, PT, PT, R190.reuse, R211, RZ ;  /* 0x000000d3becc7210 */ /* 0x040fe20007ffe0ff */
[----:B------:R-:W-:Y:S01]  /*5f80*/  HADD2.F32 R89, -RZ, R91.H0_H0 ;  /* 0x2000005bff597230 */ /* 0x000fe20000004100 */
[----:B------:R-:W-:Y:S01]  /*5f90*/  IADD3 R206, PT, PT, R190, R219, RZ ;  /* 0x000000dbbece7210 */ /* 0x000fe20007ffe0ff */
[--C-:B------:R-:W-:Y:S01]  /*5fa0*/  HADD2.F32 R91, -RZ, R93.reuse.H0_H0 ;  /* 0x2000005dff5b7230 */ /* 0x100fe20000004100 */
[----:B------:R-:W-:Y:S01]  /*5fb0*/  SHF.L.U32 R217, R188, 0x4, RZ ;  /* 0x00000004bcd97819 */ /* 0x000fe200000006ff */
[----:B------:R-:W-:Y:S01]  /*5fc0*/  HADD2.F32 R94, -RZ, R93.H1_H1 ;  /* 0x3000005dff5e7230 */ /* 0x000fe20000004100 */
[-C--:B------:R-:W-:Y:S01]  /*5fd0*/  F2FP.F16.E4M3.UNPACK_B R103, R153.reuse ;  /* 0x00000099ff67723e */ /* 0x080fe200020006ff */
[----:B------:R-:W-:Y:S01]  /*5fe0*/  HADD2.F32 R93, -RZ, R95.H0_H0 ;  /* 0x2000005fff5d7230 */ /* 0x000fe20000004100 */
[----:B------:R-:W-:Y:S01]  /*5ff0*/  IADD3 R205, PT, PT, R217, R204, RZ ;  /* 0x000000ccd9cd7210 */ /* 0x000fe20007ffe0ff */
[----:B------:R-:W-:Y:S01]  /*6000*/  HADD2.F32 R95, -RZ, R97.H0_H0 ;  /* 0x20000061ff5f7230 */ /* 0x000fe20000004100 */
[----:B------:R-:W-:Y:S01]  /*6010*/  F2FP.F16.E4M3.UNPACK_B R105, R153.H1 ;  /* 0x00000099ff69723e */ /* 0x000fe200030006ff */
[C---:B--2---:R-:W-:Y:S01]  /*6020*/  FMUL R0, R78.reuse, R4 ;  /* 0x000000044e007220 */ /* 0x044fe20000400000 */
[C---:B-1----:R-:W-:Y:S01]  /*6030*/  FMUL R2, R78.reuse, R5 ;  /* 0x000000054e027220 */ /* 0x042fe20000400000 */
[C---:B------:R-:W-:Y:S01]  /*6040*/  FMUL R4, R78.reuse, R8 ;  /* 0x000000084e047220 */ /* 0x040fe20000400000 */
[C---:B------:R-:W-:Y:S01]  /*6050*/  FMUL R5, R78.reuse, R9 ;  /* 0x000000094e057220 */ /* 0x040fe20000400000 */
[C---:B------:R-:W-:Y:S01]  /*6060*/  FFMA R0, R81.reuse, R82, R0 ;  /* 0x0000005251007223 */ /* 0x040fe20000000000 */
[C---:B------:R-:W-:Y:S01]  /*6070*/  FFMA R2, R81.reuse, R83, R2 ;  /* 0x0000005351027223 */ /* 0x040fe20000000002 */
[C---:B------:R-:W-:Y:S01]  /*6080*/  FMUL R8, R78.reuse, R12 ;  /* 0x0000000c4e087220 */ /* 0x040fe20000400000 */
[C---:B------:R-:W-:Y:S01]  /*6090*/  FMUL R9, R78.reuse, R13 ;  /* 0x0000000d4e097220 */ /* 0x040fe20000400000 */
[C---:B------:R-:W-:Y:S01]  /*60a0*/  FMUL R12, R78.reuse, R16 ;  /* 0x000000104e0c7220 */ /* 0x040fe20000400000 */
[C---:B------:R-:W-:Y:S01]  /*60b0*/  FMUL R13, R78.reuse, R17 ;  /* 0x000000114e0d7220 */ /* 0x040fe20000400000 */
[C---:B------:R-:W-:Y:S01]  /*60c0*/  FMUL R16, R78.reuse, R20 ;  /* 0x000000144e107220 */ /* 0x040fe20000400000 */
[C---:B------:R-:W-:Y:S01]  /*60d0*/  FMUL R17, R78.reuse, R21 ;  /* 0x000000154e117220 */ /* 0x040fe20000400000 */
[----:B------:R-:W-:Y:S02]  /*60e0*/  HADD2.F32 R104, -RZ, R103.H1_H1 ;  /* 0x30000067ff687230 */ /* 0x000fe40000004100 */
[C---:B------:R-:W-:Y:S01]  /*60f0*/  FMUL R20, R78.reuse, R24 ;  /* 0x000000184e147220 */ /* 0x040fe20000400000 */
[C---:B------:R-:W-:Y:S01]  /*6100*/  FMUL R21, R78.reuse, R25 ;  /* 0x000000194e157220 */ /* 0x040fe20000400000 */
[C---:B------:R-:W-:Y:S01]  /*6110*/  FMUL R24, R78.reuse, R28 ;  /* 0x0000001c4e187220 */ /* 0x040fe20000400000 */
[C---:B------:R-:W-:Y:S01]  /*6120*/  FMUL R25, R78.reuse, R29 ;  /* 0x0000001d4e197220 */ /* 0x040fe20000400000 */
[C---:B------:R-:W-:Y:S01]  /*6130*/  FMUL R28, R78.reuse, R32 ;  /* 0x000000204e1c7220 */ /* 0x040fe20000400000 */
[C---:B------:R-:W-:Y:S01]  /*6140*/  FMUL R29, R78.reuse, R33 ;  /* 0x000000214e1d7220 */ /* 0x040fe20000400000 */
[C---:B------:R-:W-:Y:S01]  /*6150*/  FMUL R32, R78.reuse, R36 ;  /* 0x000000244e207220 */ /* 0x040fe20000400000 */
[----:B------:R-:W-:Y:S01]  /*6160*/  F2FP.F16.E4M3.UNPACK_B R107, R154 ;  /* 0x0000009aff6b723e */ /* 0x000fe200020006ff */
[C---:B------:R-:W-:Y:S01]  /*6170*/  FMUL R33, R78.reuse, R37 ;  /* 0x000000254e217220 */ /* 0x040fe20000400000 */
[C---:B------:R-:W-:Y:S01]  /*6180*/  FMUL R36, R78.reuse, R40 ;  /* 0x000000284e247220 */ /* 0x040fe20000400000 */
[----:B------:R-:W-:Y:S01]  /*6190*/  F2FP.F16.E4M3.UNPACK_B R109, R154.H1 ;  /* 0x0000009aff6d723e */ /* 0x000fe200030006ff */
[C---:B------:R-:W-:Y:S01]  /*61a0*/  FMUL R37, R78.reuse, R41 ;  /* 0x000000294e257220 */ /* 0x040fe20000400000 */
[----:B------:R-:W-:Y:S02]  /*61b0*/  HADD2.F32 R108, -RZ, R107.H1_H1 ;  /* 0x3000006bff6c7230 */ /* 0x000fe40000004100 */
        /* <DEDUP_REMOVED lines=26> */
[C---:B------:R-:W-:Y:S01]  /*6360*/  FFMA R3, R81.reuse, R84, R3 ;  /* 0x0000005451037223 */ /* 0x040fe20000000003 */
[C---:B------:R-:W-:Y:S01]  /*6370*/  FFMA R7, R81.reuse, R86, R7 ;  /* 0x0000005651077223 */ /* 0x040fe20000000007 */
[----:B------:R-:W-:Y:S01]  /*6380*/  F2FP.F16.E4M3.UNPACK_B R127, R159 ;  /* 0x0000009fff7f723e */ /* 0x000fe200020006ff */
[C---:B------:R-:W-:Y:S01]  /*6390*/  FFMA R4, R81.reuse, R85, R4 ;  /* 0x0000005551047223 */ /* 0x040fe20000000004 */
[C---:B------:R-:W-:Y:S01]  /*63a0*/  FFMA R5, R81.reuse, R88, R5 ;  /* 0x0000005851057223 */ /* 0x040fe20000000005 */
[----:B------:R-:W-:Y:S01]  /*63b0*/  F2FP.F16.E4M3.UNPACK_B R129, R159.H1 ;  /* 0x0000009fff81723e */ /* 0x000fe200030006ff */
[----:B------:R-:W-:Y:S01]  /*63c0*/  FFMA R6, R81, R87, R6 ;  /* 0x0000005751067223 */ /* 0x000fe20000000006 */
[----:B------:R-:W-:Y:S01]  /*63d0*/  F2FP.SATFINITE.E4M3.F32.PACK_AB_MERGE_C R185, R7, R3, RZ ;  /* 0x0000000307b9723e */ /* 0x000fe200048070ff */
[----:B------:R-:W-:Y:S02]  /*63e0*/  HADD2.F32 R124, -RZ, R123.H1_H1 ;  /* 0x3000007bff7c7230 */ /* 0x000fe40000004100 */
[----:B------:R-:W-:Y:S01]  /*63f0*/  FMUL R11, R78, R11 ;  /* 0x0000000b4e0b7220 */ /* 0x000fe20000400000 */
[----:B------:R-:W-:Y:S01]  /*6400*/  HADD2.F32 R128, -RZ, R127.H1_H1 ;  /* 0x3000007fff807230 */ /* 0x000fe20000004100 */
[----:B------:R-:W-:Y:S01]  /*6410*/  F2FP.SATFINITE.E4M3.F32.PACK_AB_MERGE_C R184, R2, R0, R185 ;  /* 0x0000000002b8723e */ /* 0x000fe200048070b9 */
[C---:B------:R-:W-:Y:S01]  /*6420*/  FMUL R10, R78.reuse, R14 ;  /* 0x0000000e4e0a7220 */ /* 0x040fe20000400000 */
[C---:B------:R-:W-:Y:S01]  /*6430*/  FFMA R11, R81.reuse, R90, R11 ;  /* 0x0000005a510b7223 */ /* 0x040fe2000000000b */
[C---:B------:R-:W-:Y:S01]  /*6440*/  FFMA R8, R81.reuse, R89, R8 ;  /* 0x0000005951087223 */ /* 0x040fe20000000008 */
[----:B------:R-:W-:Y:S01]  /*6450*/  FFMA R9, R81, R92, R9 ;  /* 0x0000005c51097223 */ /* 0x000fe20000000009 */
[----:B------:R-:W-:Y:S01]  /*6460*/  F2FP.F16.E4M3.UNPACK_B R131, R160 ;  /* 0x000000a0ff83723e */ /* 0x000fe200020006ff */
[----:B------:R-:W-:Y:S01]  /*6470*/  HADD2.F32 R98, -RZ, R97.H1_H1 ;  /* 0x30000061ff627230 */ /* 0x000fe20000004100 */
[----:B------:R-:W-:Y:S01]  /*6480*/  F2FP.SATFINITE.E4M3.F32.PACK_AB_MERGE_C R186, R11, R6, RZ ;  /* 0x000000060bba723e */ /* 0x000fe200048070ff */
[----:B------:R-:W-:Y:S01]  /*6490*/  FFMA R10, R81, R91, R10 ;  /* 0x0000005b510a7223 */ /* 0x000fe2000000000a */
[----:B------:R-:W-:Y:S02]  /*64a0*/  HADD2.F32 R97, -RZ, R99.H0_H0 ;  /* 0x20000063ff617230 */ /* 0x000fe40000004100 */
[C---:B------:R-:W-:Y:S01]  /*64b0*/  FMUL R15, R78.reuse, R15 ;  /* 0x0000000f4e0f7220 */ /* 0x040fe20000400000 */
[----:B------:R-:W-:Y:S01]  /*64c0*/  F2FP.SATFINITE.E4M3.F32.PACK_AB_MERGE_C R185, R5, R4, R186 ;  /* 0x0000000405b9723e */ /* 0x000fe200048070ba */
[----:B------:R-:W-:Y:S02]  /*64d0*/  HADD2.F32 R132, -RZ, R131.H1_H1 ;  /* 0x30000083ff847230 */ /* 0x000fe40000004100 */
[C---:B------:R-:W-:Y:S01]  /*64e0*/  FMUL R14, R78.reuse, R18 ;  /* 0x000000124e0e7220 */ /* 0x040fe20000400000 */
[C---:B------:R-:W-:Y:S01]  /*64f0*/  FFMA R15, R81.reuse, R94, R15 ;  /* 0x0000005e510f7223 */ /* 0x040fe2000000000f */
[C---:B------:R-:W-:Y:S01]  /*6500*/  FFMA R12, R81.reuse, R93, R12 ;  /* 0x0000005d510c7223 */ /* 0x040fe2000000000c */
[----:B------:R-:W-:Y:S01]  /*6510*/  FFMA R13, R81, R96, R13 ;  /* 0x00000060510d7223 */ /* 0x000fe2000000000d */
[----:B------:R-:W-:Y:S01]  /*6520*/  F2FP.F16.E4M3.UNPACK_B R133, R160.H1 ;  /* 0x000000a0ff85723e */ /* 0x000fe200030006ff */
[--C-:B------:R-:W-:Y:S01]  /*6530*/  HADD2.F32 R99, -RZ, R101.reuse.H0_H0 ;  /* 0x20000065ff637230 */ /* 0x100fe20000004100 */
[----:B------:R-:W-:Y:S01]  /*6540*/  F2FP.SATFINITE.E4M3.F32.PACK_AB_MERGE_C R186, R15, R10, RZ ;  /* 0x0000000a0fba723e */ /* 0x000fe200048070ff */
[----:B------:R-:W-:Y:S01]  /*6550*/  FFMA R14, R81, R95, R14 ;  /* 0x0000005f510e7223 */ /* 0x000fe2000000000e */
[C---:B------:R-:W-:Y:S01]  /*6560*/  FMUL R19, R78.reuse, R19 ;  /* 0x000000134e137220 */ /* 0x040fe20000400000 */
[----:B------:R-:W-:Y:S01]  /*6570*/  HADD2.F32 R102, -RZ, R101.H1_H1 ;  /* 0x30000065ff667230 */ /* 0x000fe20000004100 */
[----:B------:R-:W-:Y:S01]  /*6580*/  F2FP.SATFINITE.E4M3.F32.PACK_AB_MERGE_C R186, R9, R8, R186 ;  /* 0x0000000809ba723e */ /* 0x000fe200048070ba */
[----:B------:R-:W-:Y:S02]  /*6590*/  HADD2.F32 R101, -RZ, R103.H0_H0 ;  /* 0x20000067ff657230 */ /* 0x000fe40000004100 */
[C---:B------:R-:W-:Y:S01]  /*65a0*/  FFMA R19, R81.reuse, R98, R19 ;  /* 0x0000006251137223 */ /* 0x040fe20000000013 */
[C---:B------:R-:W-:Y:S01]  /*65b0*/  FFMA R16, R81.reuse, R97, R16 ;  /* 0x0000006151107223 */ /* 0x040fe20000000010 */
[----:B------:R-:W-:Y:S01]  /*65c0*/  FFMA R17, R81, R100, R17 ;  /* 0x0000006451117223 */ /* 0x000fe20000000011 */
[C---:B------:R-:W-:Y:S01]  /*65d0*/  FMUL R18, R78.reuse, R22 ;  /* 0x000000164e127220 */ /* 0x040fe20000400000 */
[----:B------:R-:W-:Y:S01]  /*65e0*/  F2FP.F16.E4M3.UNPACK_B R135, R161 ;  /* 0x000000a1ff87723e */ /* 0x000fe200020006ff */
        /* <DEDUP_REMOVED lines=10> */
[----:B------:R1:W-:Y:S01]  /*6690*/  STS.128 [R172+UR49+0x4200], R184 ;  /* 0x004200b8ac007988 */ /* 0x0003e20008000c31 */
[----:B------:R-:W-:Y:S01]  /*66a0*/  HADD2.F32 R136, -RZ, R135.H1_H1 ;  /* 0x30000087ff887230 */ /* 0x000fe20000004100 */
[----:B------:R-:W-:Y:S01]  /*66b0*/  F2FP.SATFINITE.E4M3.F32.PACK_AB_MERGE_C R196, R23, R18, RZ ;  /* 0x0000001217c4723e */ /* 0x000fe200048070ff */
[C---:B------:R-:W-:Y:S01]  /*66c0*/  FMUL R22, R78.reuse, R26 ;  /* 0x0000001a4e167220 */ /* 0x040fe20000400000 */
[C---:B------:R-:W-:Y:S01]  /*66d0*/  FMUL R27, R78.reuse, R27 ;  /* 0x0000001b4e1b7220 */ /* 0x040fe20000400000 */
[--C-:B------:R-:W-:Y:S01]  /*66e0*/  HADD2.F32 R107, -RZ, R109.reuse.H0_H0 ;  /* 0x2000006dff6b7230 */ /* 0x100fe20000004100 */
[----:B------:R-:W-:Y:S01]  /*66f0*/  F2FP.SATFINITE.E4M3.F32.PACK_AB_MERGE_C R196, R17, R16, R196 ;  /* 0x0000001011c4723e */ /* 0x000fe200048070c4 */
[C---:B------:R-:W-:Y:S01]  /*6700*/  FFMA R22, R81.reuse, R103, R22 ;  /* 0x0000006751167223 */ /* 0x040fe20000000016 */
[C---:B------:R-:W-:Y:S01]  /*6710*/  FFMA R27, R81.reuse, R106, R27 ;  /* 0x0000006a511b7223 */ /* 0x040fe2000000001b */
[C---:B------:R-:W-:Y:S01]  /*6720*/  FFMA R24, R81.reuse, R105, R24 ;  /* 0x0000006951187223 */ /* 0x040fe20000000018 */
[----:B------:R-:W-:Y:S01]  /*6730*/  F2FP.F16.E4M3.UNPACK_B R137, R161.H1 ;  /* 0x000000a1ff89723e */ /* 0x000fe200030006ff */
[----:B------:R-:W-:Y:S02]  /*6740*/  HADD2.F32 R110, -RZ, R109.H1_H1 ;  /* 0x3000006dff6e7230 */ /* 0x000fe40000004100 */
[----:B------:R-:W-:Y:S01]  /*6750*/  FFMA R25, R81, R108, R25 ;  /* 0x0000006c51197223 */ /* 0x000fe20000000019 */
[----:B------:R-:W-:Y:S01]  /*6760*/  F2FP.SATFINITE.E4M3.F32.PACK_AB_MERGE_C R197, R27, R22, RZ ;  /* 0x000000161bc5723e */ /* 0x000fe200048070ff */
[----:B------:R-:W-:Y:S02]  /*6770*/  HADD2.F32 R109, -RZ, R111.H0_H0 ;  /* 0x2000006fff6d7230 */ /* 0x000fe40000004100 */
[C---:B------:R-:W-:Y:S01]  /*6780*/  FMUL R26, R78.reuse, R30 ;  /* 0x0000001e4e1a7220 */ /* 0x040fe20000400000 */
[C---:B------:R-:W-:Y:S01]  /*6790*/  FMUL R31, R78.reuse, R31 ;  /* 0x0000001f4e1f7220 */ /* 0x040fe20000400000 */
[--C-:B------:R-:W-:Y:S01]  /*67a0*/  HADD2.F32 R111, -RZ, R113.reuse.H0_H0 ;  /* 0x20000071ff6f7230 */ /* 0x100fe20000004100 */
[----:B------:R-:W-:Y:S01]  /*67b0*/  F2FP.SATFINITE.E4M3.F32.PACK_AB_MERGE_C R197, R21, R20, R197 ;  /* 0x0000001415c5723e */ /* 0x000fe200048070c5 */
[C---:B------:R-:W-:Y:S01]  /*67c0*/  FFMA R26, R81.reuse, R107, R26 ;  /* 0x0000006b511a7223 */ /* 0x040fe2000000001a */
[C---:B------:R-:W-:Y:S01]  /*67d0*/  FFMA R31, R81.reuse, R110, R31 ;  /* 0x0000006e511f7223 */ /* 0x040fe2000000001f */
[C---:B------:R-:W-:Y:S01]  /*67e0*/  FFMA R28, R81.reuse, R109, R28 ;  /* 0x0000006d511c7223 */ /* 0x040fe2000000001c */
[----:B------:R-:W-:Y:S01]  /*67f0*/  F2FP.F16.E4M3.UNPACK_B R139, R162 ;  /* 0x000000a2ff8b723e */ /* 0x000fe200020006ff */
[----:B------:R-:W-:Y:S02]  /*6800*/  HADD2.F32 R114, -RZ, R113.H1_H1 ;  /* 0x30000071ff727230 */ /* 0x000fe40000004100 */
[----:B------:R-:W-:Y:S01]  /*6810*/  FFMA R29, R81, R112, R29 ;  /* 0x00000070511d7223 */ /* 0x000fe2000000001d */
[----:B------:R-:W-:Y:S01]  /*6820*/  F2FP.SATFINITE.E4M3.F32.PACK_AB_MERGE_C R198, R31, R26, RZ ;  /* 0x0000001a1fc6723e */ /* 0x000fe200048070ff */
[----:B------:R-:W-:Y:S02]  /*6830*/  HADD2.F32 R113, -RZ, R115.H0_H0 ;  /* 0x20000073ff717230 */ /* 0x000fe40000004100 */
[C---:B------:R-:W-:Y:S01]  /*6840*/  FMUL R30, R78.reuse, R34 ;  /* 0x000000224e1e7220 */ /* 0x040fe20000400000 */
[----:B------:R-:W-:Y:S01]  /*6850*/  HADD2.F32 R140, -RZ, R139.H1_H1 ;  /* 0x3000008bff8c7230 */ /* 0x000fe20000004100 */
[----:B------:R-:W-:Y:S01]  /*6860*/  F2FP.SATFINITE.E4M3.F32.PACK_AB_MERGE_C R198, R25, R24, R198 ;  /* 0x0000001819c6723e */ /* 0x000fe200048070c6 */
[C---:B------:R-:W-:Y:S01]  /*6870*/  FMUL R35, R78.reuse, R35 ;  /* 0x000000234e237220 */ /* 0x040fe20000400000 */
[--C-:B------:R-:W-:Y:S02]  /*6880*/  HADD2.F32 R115, -RZ, R117.reuse.H0_H0 ;  /* 0x20000075ff737230 */ /* 0x100fe40000004100 */
[C---:B------:R-:W-:Y:S01]  /*6890*/  FFMA R30, R81.reuse, R111, R30 ;  /* 0x0000006f511e7223 */ /* 0x040fe2000000001e */
[----:B------:R-:W-:Y:S02]  /*68a0*/  HADD2.F32 R118, -RZ, R117.H1_H1 ;  /* 0x30000075ff767230 */ /* 0x000fe40000004100 */
[C---:B------:R-:W-:Y:S01]  /*68b0*/  FFMA R35, R81.reuse, R114, R35 ;  /* 0x0000007251237223 */ /* 0x040fe20000000023 */
[C---:B------:R-:W-:Y:S01]  /*68c0*/  FFMA R32, R81.reuse, R113, R32 ;  /* 0x0000007151207223 */ /* 0x040fe20000000020 */
[----:B------:R-:W-:Y:S01]  /*68d0*/  F2FP.F16.E4M3.UNPACK_B R141, R162.H1 ;  /* 0x000000a2ff8d723e */ /* 0x000fe200030006ff */
[----:B------:R-:W-:Y:S01]  /*68e0*/  FFMA R33, R81, R116, R33 ;  /* 0x0000007451217223 */ /* 0x000fe20000000021 */
[----:B------:R-:W-:Y:S01]  /*68f0*/  HADD2.F32 R117, -RZ, R119.H0_H0 ;  /* 0x20000077ff757230 */ /* 0x000fe20000004100 */
        /* <DEDUP_REMOVED lines=9> */
[----:B------:R1:W-:Y:S01]  /*6990*/  STS.128 [R204+0x4010], R196 ;  /* 0x004010c4cc007388 */ /* 0x0003e20000000c00 */
[----:B------:R-:W-:Y:S01]  /*69a0*/  FFMA R37, R81, R120, R37 ;  /* 0x0000007851257223 */ /* 0x000fe20000000025 */
[----:B------:R-:W-:Y:S01]  /*69b0*/  F2FP.SATFINITE.E4M3.F32.PACK_AB_MERGE_C R200, R39, R34, RZ ;  /* 0x0000002227c8723e */ /* 0x000fe200048070ff */
[----:B------:R-:W-:Y:S02]  /*69c0*/  HADD2.F32 R122, -RZ, R121.H1_H1 ;  /* 0x30000079ff7a7230 */ /* 0x000fe40000004100 */
[C---:B------:R-:W-:Y:S01]  /*69d0*/  FMUL R38, R78.reuse, R42 ;  /* 0x0000002a4e267220 */ /* 0x040fe20000400000 */
[----:B------:R-:W-:Y:S01]  /*69e0*/  HADD2.F32 R121, -RZ, R123.H0_H0 ;  /* 0x2000007bff797230 */ /* 0x000fe20000004100 */
[----:B------:R-:W-:Y:S01]  /*69f0*/  F2FP.SATFINITE.E4M3.F32.PACK_AB_MERGE_C R200, R33, R32, R200 ;  /* 0x0000002021c8723e */ /* 0x000fe200048070c8 */
[----:B------:R-:W-:Y:S02]  /*6a00*/  HADD2.F32 R144, -RZ, R143.H1_H1 ;  /* 0x3000008fff907230 */ /* 0x000fe40000004100 */
[C---:B------:R-:W-:Y:S01]  /*6a10*/  FFMA R38, R81.reuse, R119, R38 ;  /* 0x0000007751267223 */ /* 0x040fe20000000026 */
[C---:B------:R-:W-:Y:S01]  /*6a20*/  FMUL R43, R78.reuse, R43 ;  /* 0x0000002b4e2b7220 */ /* 0x040fe20000400000 */
[--C-:B------:R-:W-:Y:S02]  /*6a30*/  HADD2.F32 R123, -RZ, R125.reuse.H0_H0 ;  /* 0x2000007dff7b7230 */ /* 0x100fe40000004100 */
[C---:B------:R-:W-:Y:S01]  /*6a40*/  FMUL R42, R78.reuse, R46 ;  /* 0x0000002e4e2a7220 */ /* 0x040fe20000400000 */
[----:B------:R-:W-:Y:S02]  /*6a50*/  HADD2.F32 R126, -RZ, R125.H1_H1 ;  /* 0x3000007dff7e7230 */ /* 0x000fe40000004100 */
[C---:B------:R-:W-:Y:S01]  /*6a60*/  FFMA R43, R81.reuse, R122, R43 ;  /* 0x0000007a512b7223 */ /* 0x040fe2000000002b */
[----:B------:R-:W-:Y:S01]  /*6a70*/  F2FP.F16.E4M3.UNPACK_B R145, R163.H1 ;  /* 0x000000a3ff91723e */ /* 0x000fe200030006ff */
[C---:B------:R-:W-:Y:S01]  /*6a80*/  FFMA R40, R81.reuse, R121, R40 ;  /* 0x0000007951287223 */ /* 0x040fe20000000028 */
[----:B------:R-:W-:Y:S01]  /*6a90*/  FFMA R41, R81, R124, R41 ;  /* 0x0000007c51297223 */ /* 0x000fe20000000029 */
[----:B------:R-:W-:Y:S01]  /*6aa0*/  ISETP.NE.AND P0, PT, R193, RZ, PT ;  /* 0x000000ffc100720c */ /* 0x000fe20003f05270 */
[----:B------:R-:W-:Y:S01]  /*6ab0*/  HADD2.F32 R125, -RZ, R127.H0_H0 ;  /* 0x2000007fff7d7230 */ /* 0x000fe20000004100 */
[----:B------:R-:W-:Y:S01]  /*6ac0*/  F2FP.SATFINITE.E4M3.F32.PACK_AB_MERGE_C R201, R43, R38, RZ ;  /* 0x000000262bc9723e */ /* 0x000fe200048070ff */
[----:B------:R-:W-:Y:S01]  /*6ad0*/  FFMA R42, R81, R123, R42 ;  /* 0x0000007b512a7223 */ /* 0x000fe2000000002a */
[C---:B------:R-:W-:Y:S01]  /*6ae0*/  FMUL R47, R78.reuse, R47 ;  /* 0x0000002f4e2f7220 */ /* 0x040fe20000400000 */
[--C-:B------:R-:W-:Y:S01]  /*6af0*/  HADD2.F32 R127, -RZ, R129.reuse.H0_H0 ;  /* 0x20000081ff7f7230 */ /* 0x100fe20000004100 */
[----:B------:R-:W-:Y:S01]  /*6b00*/  F2FP.SATFINITE.E4M3.F32.PACK_AB_MERGE_C R201, R37, R36, R201 ;  /* 0x0000002425c9723e */ /* 0x000fe200048070c9 */
[----:B------:R-:W-:Y:S02]  /*6b10*/  HADD2.F32 R130, -RZ, R129.H1_H1 ;  /* 0x30000081ff827230 */ /* 0x000fe40000004100 */
[C---:B------:R-:W-:Y:S01]  /*6b20*/  FFMA R47, R81.reuse, R126, R47 ;  /* 0x0000007e512f7223 */ /* 0x040fe2000000002f */
[C---:B------:R-:W-:Y:S01]  /*6b30*/  FFMA R44, R81.reuse, R125, R44 ;  /* 0x0000007d512c7223 */ /* 0x040fe2000000002c */
[C---:B------:R-:W-:Y:S01]  /*6b40*/  FFMA R45, R81.reuse, R128, R45 ;  /* 0x00000080512d7223 */ /* 0x040fe2000000002d */
[----:B------:R-:W-:Y:S02]  /*6b50*/  HADD2.F32 R129, -RZ, R131.H0_H0 ;  /* 0x20000083ff817230 */ /* 0x000fe40000004100 */
[C---:B------:R-:W-:Y:S01]  /*6b60*/  FMUL R46, R78.reuse, R50 ;  /* 0x000000324e2e7220 */ /* 0x040fe20000400000 */
[C---:B------:R-:W-:Y:S01]  /*6b70*/  FMUL R51, R78.reuse, R51 ;  /* 0x000000334e337220 */ /* 0x040fe20000400000 */
[--C-:B------:R-:W-:Y:S02]  /*6b80*/  HADD2.F32 R131, -RZ, R133.reuse.H0_H0 ;  /* 0x20000085ff837230 */ /* 0x100fe40000004100 */
[C---:B------:R-:W-:Y:S01]  /*6b90*/  FMUL R50, R78.reuse, R54 ;  /* 0x000000364e327220 */ /* 0x040fe20000400000 */
[C---:B------:R-:W-:Y:S01]  /*6ba0*/  FFMA R46, R81.reuse, R127, R46 ;  /* 0x0000007f512e7223 */ /* 0x040fe2000000002e */
[----:B------:R-:W-:Y:S02]  /*6bb0*/  HADD2.F32 R134, -RZ, R133.H1_H1 ;  /* 0x30000085ff867230 */ /* 0x000fe40000004100 */
[C---:B------:R-:W-:Y:S01]  /*6bc0*/  FFMA R51, R81.reuse, R130, R51 ;  /* 0x0000008251337223 */ /* 0x040fe20000000033 */
[----:B------:R-:W-:Y:S02]  /*6bd0*/  HADD2.F32 R133, -RZ, R135.H0_H0 ;  /* 0x20000087ff857230 */ /* 0x000fe40000004100 */
[C---:B------:R-:W-:Y:S01]  /*6be0*/  FMUL R55, R78.reuse, R55 ;  /* 0x000000374e377220 */ /* 0x040fe20000400000 */
[C---:B------:R-:W-:Y:S01]  /*6bf0*/  FFMA R48, R81.reuse, R129, R48 ;  /* 0x0000008151307223 */ /* 0x040fe20000000030 */
[C---:B------:R-:W-:Y:S01]  /*6c00*/  FFMA R49, R81.reuse, R132, R49 ;  /* 0x0000008451317223 */ /* 0x040fe20000000031 */
[--C-:B------:R-:W-:Y:S02]  /*6c10*/  HADD2.F32 R135, -RZ, R137.reuse.H0_H0 ;  /* 0x20000089ff877230 */ /* 0x100fe40000004100 */
[C---:B------:R-:W-:Y:S01]  /*6c20*/  FFMA R50, R81.reuse, R131, R50 ;  /* 0x0000008351327223 */ /* 0x040fe20000000032 */
[----:B------:R-:W-:Y:S02]  /*6c30*/  HADD2.F32 R138, -RZ, R137.H1_H1 ;  /* 0x30000089ff8a7230 */ /* 0x000fe40000004100 */
[C---:B------:R-:W-:Y:S01]  /*6c40*/  FMUL R54, R78.reuse, R58 ;  /* 0x0000003a4e367220 */ /* 0x040fe20000400000 */
[----:B------:R-:W-:Y:S02]  /*6c50*/  HADD2.F32 R137, -RZ, R139.H0_H0 ;  /* 0x2000008bff897230 */ /* 0x000fe40000004100 */
[C---:B------:R-:W-:Y:S01]  /*6c60*/  FFMA R55, R81.reuse, R134, R55 ;  /* 0x0000008651377223 */ /* 0x040fe20000000037 */
        /* <DEDUP_REMOVED lines=16> */
[----:B------:R-:W-:Y:S01]  /*6d70*/  FFMA R63, R81, R142, R63 ;  /* 0x0000008e513f7223 */ /* 0x000fe2000000003f */
[----:B------:R-:W-:Y:S01]  /*6d80*/  FMUL R67, R78, R67 ;  /* 0x000000434e437220 */ /* 0x000fe20000400000 */
[----:B------:R-:W-:Y:S01]  /*6d90*/  F2FP.SATFINITE.E4M3.F32.PACK_AB_MERGE_C R202, R47, R42, RZ ;  /* 0x0000002a2fca723e */ /* 0x000fe200048070ff */
[----:B------:R-:W-:Y:S01]  /*6da0*/  FFMA R60, R81, R141, R60 ;  /* 0x0000008d513c7223 */ /* 0x000fe2000000003c */
[----:B------:R-:W-:Y:S01]  /*6db0*/  F2FP.SATFINITE.E4M3.F32.PACK_AB_MERGE_C R203, R51, R46, RZ ;  /* 0x0000002e33cb723e */ /* 0x000fe200048070ff */
[C---:B------:R-:W-:Y:S01]  /*6dc0*/  FFMA R61, R81.reuse, R144, R61 ;  /* 0x00000090513d7223 */ /* 0x040fe2000000003d */
[C---:B------:R-:W-:Y:S01]  /*6dd0*/  FFMA R62, R81.reuse, R143, R62 ;  /* 0x0000008f513e7223 */ /* 0x040fe2000000003e */
[----:B------:R-:W-:Y:S01]  /*6de0*/  FFMA R67, R81, R146, R67 ;  /* 0x0000009251437223 */ /* 0x000fe20000000043 */
[----:B------:R-:W-:Y:S02]  /*6df0*/  F2FP.SATFINITE.E4M3.F32.PACK_AB_MERGE_C R202, R41, R40, R202 ;  /* 0x0000002829ca723e */ /* 0x000fe400048070ca */
[----:B------:R-:W-:Y:S02]  /*6e00*/  F2FP.SATFINITE.E4M3.F32.PACK_AB_MERGE_C R203, R45, R44, R203 ;  /* 0x0000002c2dcb723e */ /* 0x000fe400048070cb */
[----:B------:R-:W-:Y:S02]  /*6e10*/  F2FP.SATFINITE.E4M3.F32.PACK_AB_MERGE_C R212, R55, R50, RZ ;  /* 0x0000003237d4723e */ /* 0x000fe400048070ff */
[----:B------:R-:W-:Y:S01]  /*6e20*/  F2FP.SATFINITE.E4M3.F32.PACK_AB_MERGE_C R213, R59, R54, RZ ;  /* 0x000000363bd5723e */ /* 0x000fe200048070ff */
[----:B------:R1:W-:Y:S01]  /*6e30*/  STS.128 [R206+0x4020], R200 ;  /* 0x004020c8ce007388 */ /* 0x0003e20000000c00 */
[----:B------:R-:W-:Y:S02]  /*6e40*/  F2FP.SATFINITE.E4M3.F32.PACK_AB_MERGE_C R214, R63, R58, RZ ;  /* 0x0000003a3fd6723e */ /* 0x000fe400048070ff */
[----:B------:R-:W-:Y:S02]  /*6e50*/  F2FP.SATFINITE.E4M3.F32.PACK_AB_MERGE_C R215, R67, R62, RZ ;  /* 0x0000003e43d7723e */ /* 0x000fe400048070ff */
[----:B------:R-:W-:Y:S02]  /*6e60*/  F2FP.SATFINITE.E4M3.F32.PACK_AB_MERGE_C R212, R49, R48, R212 ;  /* 0x0000003031d4723e */ /* 0x000fe400048070d4 */
[----:B------:R-:W-:Y:S02]  /*6e70*/  F2FP.SATFINITE.E4M3.F32.PACK_AB_MERGE_C R213, R53, R52, R213 ;  /* 0x0000003435d5723e */ /* 0x000fe400048070d5 */
[----:B------:R-:W-:Y:S02]  /*6e80*/  F2FP.SATFINITE.E4M3.F32.PACK_AB_MERGE_C R214, R57, R56, R214 ;  /* 0x0000003839d6723e */ /* 0x000fe400048070d6 */
[----:B------:R-:W-:Y:S02]  /*6e90*/  F2FP.SATFINITE.E4M3.F32.PACK_AB_MERGE_C R215, R61, R60, R215 ;  /* 0x0000003c3dd7723e */ /* 0x000fe400048070d7 */
[----:B------:R-:W-:Y:S02]  /*6ea0*/  LEA R210, R181, UR49, 0x3 ;  /* 0x00000031b5d27c11 */ /* 0x000fe4000f8e18ff */
[----:B------:R-:W-:Y:S01]  /*6eb0*/  @P6 SHF.L.U32 R221, R180, 0x1f, RZ ;  /* 0x0000001fb4dd6819 */ /* 0x000fe200000006ff */
[----:B------:R1:W-:Y:S01]  /*6ec0*/  STS.128 [R205+0x4010], R212 ;  /* 0x004010d4cd007388 */ /* 0x0003e20000000c00 */
[----:B------:R-:W-:Y:S01]  /*6ed0*/  @!PT LDS RZ, [RZ] ;  /* 0x00000000fffff984 */ /* 0x000fe20000000800 */
[----:B------:R-:W-:Y:S01]  /*6ee0*/  @!PT LDS RZ, [RZ] ;  /* 0x00000000fffff984 */ /* 0x000fe20000000800 */
[----:B------:R-:W-:Y:S01]  /*6ef0*/  @!PT LDS RZ, [RZ] ;  /* 0x00000000fffff984 */ /* 0x000fe20000000800 */
[----:B------:R-:W-:Y:S01]  /*6f00*/  @!PT LDS RZ, [RZ] ;  /* 0x00000000fffff984 */ /* 0x000fe20000000800 */
[----:B------:R2:W-:Y:S07]  /*6f10*/  MEMBAR.ALL.CTA ;  /* 0x0000000000007992 */ /* 0x0005ee0000008000 */
[----:B--2---:R-:W2:Y:S02]  /*6f20*/  FENCE.VIEW.ASYNC.S ;  /* 0x00000000000073c6 */ /* 0x004ea40000000000 */
[----:B--2---:R-:W-:Y:S06]  /*6f30*/  BAR.SYNC.DEFER_BLOCKING 0x1, 0x80 ;  /* 0x0042000000007b1d */ /* 0x004fec0000010000 */
[----:B------:R-:W-:Y:S05]  /*6f40*/  @P0 BRA `(.L_x_105) ;  /* 0x0000000000280947 */ /* 0x000fea0003800000 */
[----:B------:R-:W-:Y:S02]  /*6f50*/  UIADD3 UR4, UPT, UPT, UR49, 0x4200, URZ ;  /* 0x0000420031047890 */ /* 0x000fe4000fffe0ff */
[----:B------:R-:W-:Y:S01]  /*6f60*/  UIADD3 UR6, UP0, UPT, UR52, 0x680, URZ ;  /* 0x0000068034067890 */ /* 0x000fe2000ff1e0ff */
[----:B------:R-:W-:Y:S03]  /*6f70*/  UMOV UR43, UR36 ;  /* 0x00000024002b7c82 */ /* 0x000fe60008000000 */
[----:B------:R-:W-:Y:S01]  /*6f80*/  MOV R192, UR4 ;  /* 0x0000000400c07c02 */ /* 0x000fe20008000f00 */
[----:B------:R-:W-:Y:S03]  /*6f90*/  UIADD3.X UR7, UPT, UPT, URZ, UR53, URZ, UP0, !UPT ;  /* 0x00000035ff077290 */ /* 0x000fe600087fe4ff */
[----:B------:R-:W-:Y:S11]  /*6fa0*/  R2UR UR40, R192 ;  /* 0x00000000c02872ca */ /* 0x000ff600000e0000 */
[----:B------:R-:W-:Y:S02]  /*6fb0*/  @!UPT UIADD3 URZ, UPT, UPT, URZ, URZ, URZ ;  /* 0x000000fffffff290 */ /* 0x000fe4000fffe0ff */
[----:B------:R2:W-:Y:S01]  /*6fc0*/  UTMASTG.3D [UR40], [UR6] ;  /* 0x00000028060073b5 */ /* 0x0005e20008010000 */
[----:B------:R0:W-:Y:S01]  /*6fd0*/  UTMACMDFLUSH ;  /* 0x00000000000079b7 */ /* 0x0001e20000000000 */
[----:B--2---:R-:W-:Y:S04]  /*6fe0*/  DEPBAR.LE SB0, 0x1 ;  /* 0x000080400000791a */ /* 0x004fe80000000000 */
.L_x_105:
[----:B------:R-:W-:Y:S05]  /*6ff0*/  BSYNC.RECONVERGENT B0 ;  /* 0x0000000000007941 */ /* 0x000fea0003800200 */
.L_x_104:
[----:B------:R-:W-:Y:S06]  /*7000*/  BAR.SYNC.DEFER_BLOCKING 0x1, 0x80 ;  /* 0x0042000000007b1d */ /* 0x000fec0000010000 */
[----:B------:R-:W2:Y:S01]  /*7010*/  @P6 SYNCS.PHASECHK.TRANS64.TRYWAIT P0, [R210+URZ+0xc0], R221 ;  /* 0x0000c0ddd20065a7 */ /* 0x000ea200080011ff */
[----:B------:R-:W-:Y:S01]  /*7020*/  BSSY B1, `(.L_x_106) ;  /* 0x0000023000017945 */ /* 0x000fe20003800000 */
[----:B--2---:R-:W-:Y:S03]  /*7030*/  @P6 SEL R208, RZ, 0x1, !P0 ;  /* 0x00000001ffd06807 */ /* 0x004fe60004000000 */
[----:B------:R-:W-:Y:S05]  /*7040*/  @!P6 BRA `(.L_x_107) ;  /* 0x000000000080e947 */ /* 0x000fea0003800000 */
[----:B------:R-:W-:Y:S01]  /*7050*/  ISETP.NE.AND P1, PT, R209, RZ, PT ;  /* 0x000000ffd100720c */ /* 0x000fe20003f25270 */
[----:B------:R-:W-:Y:S01]  /*7060*/  BSSY B0, `(.L_x_108) ;  /* 0x000000a000007945 */ /* 0x000fe20003800000 */
[----:B------:R-:W-:Y:S11]  /*7070*/  ISETP.NE.AND P0, PT, R208, RZ, PT ;  /* 0x000000ffd000720c */ /* 0x000ff60003f05270 */
[----:B------:R-:W-:Y:S04]  /*7080*/  @P1 IMAD R0, R181, 0x2000, R190 ;  /* 0x00002000b5001824 */ /* 0x000fe800078e02be */
[C---:B------:R-:W-:Y:S01]  /*7090*/  @P1 IMAD.IADD R2, R0.reuse, 0x1, R211 ;  /* 0x0000000100021824 */ /* 0x040fe200078e02d3 */
[----:B------:R-:W-:Y:S03]  /*70a0*/  @P1 IADD3 R219, PT, PT, R0, R219, RZ ;  /* 0x000000db00db1210 */ /* 0x000fe60007ffe0ff */
[----:B------:R-:W-:Y:S01]  /*70b0*/  @P1 IMAD.IADD R217, R217, 0x1, R2 ;  /* 0x00000001d9d91824 */ /* 0x000fe200078e0202 */
[----:B------:R-:W-:Y:S06]  /*70c0*/  @P0 BRA `(.L_x_109) ;  /* 0x00000000000c0947 */ /* 0x000fec0003800000 */
[----:B------:R-:W-:Y:S04]  /*70d0*/  SHF.L.U32 R3, R180, 0x1f, RZ ;  /* 0x0000001fb4037819 */ /* 0x000fe800000006ff */
[----:B------:R-:W2:Y:S02]  /*70e0*/  SYNCS.PHASECHK.TRANS64.TRYWAIT P0, [R210+URZ+0xc0], R3 ;  /* 0x0000c003d20075a7 */ /* 0x000ea400080011ff */
[----:B--2---:R-:W-:Y:S05]  /*70f0*/  @!P0 BRA `(.L_x_110) ;  /* 0x0000002000788947 */ /* 0x004fea0003800000 */
.L_x_109:
[----:B------:R-:W-:Y:S05]  /*7100*/  BSYNC B0 ;  /* 0x0000000000007941 */ /* 0x000fea0003800000 */
.L_x_108:
[----:B------:R-:W-:Y:S01]  /*7110*/  ISETP.NE.AND P0, PT, R209, RZ, PT ;  /* 0x000000ffd100720c */ /* 0x000fe20003f05270 */
[----:B--2---:R-:W-:Y:S02]  /*7120*/  VIADD R210, R210, 0xd0 ;  /* 0x000000d0d2d27836 */ /* 0x004fe40000000000 */
[----:B------:R-:W-:Y:S02]  /*7130*/  IMAD.U32 R3, RZ, RZ, UR37 ;  /* 0x00000025ff037e24 */ /* 0x000fe4000f8e00ff */
[----:B------:R-:W-:Y:S03]  /*7140*/  VIADD R181, R181, 0x1 ;  /* 0x00000001b5b57836 */ /* 0x000fe60000000000 */
[----:B------:R-:W-:Y:S05]  /*7150*/  PRMT R3, R3, 0x654, R210 ;  /* 0x0000065403037816 */ /* 0x000fea00000000d2 */
[----:B------:R2:W3:Y:S04]  /*7160*/  @P0 LDS.128 R148, [R0] ;  /* 0x0000000000940984 */ /* 0x0004e80000000c00 */
[----:B------:R2:W4:Y:S04]  /*7170*/  @P0 LDS.128 R152, [R2+0x10] ;  /* 0x0000100002980984 */ /* 0x0005280000000c00 */
        /* <DEDUP_REMOVED lines=9> */
[----:B------:R-:W-:Y:S01]  /*7210*/  SEL R181, R181, RZ, P0 ;  /* 0x000000ffb5b57207 */ /* 0x000fe20000000000 */
[----:B-----5:R5:W-:Y:S02]  /*7220*/  SYNCS.ARRIVE.TRANS64.RED.A1T0 RZ, [R3+URZ], RZ ;  /* 0x000000ff03ff79a7 */ /* 0x020be400081004ff */
[----:B-----5:R-:W-:Y:S04]  /*7230*/  SEL R3, RZ, 0x1, P0 ;  /* 0x00000001ff037807 */ /* 0x020fe80000000000 */
[----:B--234-:R-:W-:Y:S02]  /*7240*/  LOP3.LUT R180, R180, R3, RZ, 0x3c, !PT ;  /* 0x00000003b4b47212 */ /* 0x01cfe400078e3cff */
.L_x_107:
[----:B------:R-:W-:Y:S05]  /*7250*/  BSYNC B1 ;  /* 0x0000000000017941 */ /* 0x000fea0003800000 */
.L_x_106:
[----:B------:R-:W-:Y:S05]  /*7260*/  VIADD R0, R80, 0x40 ;  /* 0x0000004050007836 */ /* 0x000fea0000000000 */
[----:B------:R-:W-:Y:S04]  /*7270*/  SHF.R.U32.HI R0, RZ, 0x15, R0 ;  /* 0x00000015ff007819 */ /* 0x000fe80000011600 */
[----:B------:R-:W-:Y:S11]  /*7280*/  LOP3.LUT P0, RZ, R0, 0x3, R173, 0x48, !PT ;  /* 0x0000000300ff7812 */ /* 0x000ff600078048ad */
[----:B------:R-:W-:Y:S02]  /*7290*/  @!UPT UIADD3 URZ, UPT, UPT, URZ, URZ, URZ ;  /* 0x000000fffffff290 */ /* 0x000fe4000fffe0ff */
[----:B------:R-:W-:Y:S05]  /*72a0*/  @!P0 BRA `(.L_x_111) ;  /* 0x0000000000408947 */ /* 0x000fea0003800000 */
[----:B------:R-:W2:Y:S01]  /*72b0*/  LDCU.64 UR8, c[0x4][0x70] ;  /* 0x01000e00ff0877ac */ /* 0x000ea20008000a00 */
[----:B------:R-:W-:Y:S01]  /*72c0*/  MOV R3, 0x0 ;  /* 0x0000000000037802 */ /* 0x000fe20000000f00 */
[----:B------:R-:W-:Y:S02]  /*72d0*/  HFMA2 R12, -RZ, RZ, 0, 5.9604644775390625e-08 ;  /* 0x00000001ff0c7431 */ /* 0x000fe400000001ff */
[----:B------:R-:W-:Y:S02]  /*72e0*/  IMAD.MOV.U32 R8, RZ, RZ, 0x192 ;  /* 0x00000192ff087424 */ /* 0x000fe400078e00ff */
[----:B------:R-:W-:Y:S01]  /*72f0*/  IMAD.MOV.U32 R13, RZ, RZ, RZ ;  /* 0x000000ffff0d7224 */ /* 0x000fe200078e00ff */
[----:B------:R-:W3:Y:S01]  /*7300*/  LDCU.64 UR6, c[0x4][0x78] ;  /* 0x01000f00ff0677ac */ /* 0x000ee20008000a00 */
[----:B------:R-:W4:Y:S01]  /*7310*/  LDC.64 R2, c[0x4][R3] ;  /* 0x0100000003027b82 */ /* 0x000f220000000a00 */
[----:B------:R-:W5:Y:S01]  /*7320*/  LDCU.64 UR4, c[0x4][0x10] ;  /* 0x01000200ff0477ac */ /* 0x000f620008000a00 */
[----:B--2---:R-:W-:Y:S01]  /*7330*/  MOV R5, UR9 ;  /* 0x0000000900057c02 */ /* 0x004fe20008000f00 */
[----:B------:R-:W-:Y:S01]  /*7340*/  IMAD.U32 R4, RZ, RZ, UR8 ;  /* 0x00000008ff047e24 */ /* 0x000fe2000f8e00ff */
[----:B---3--:R-:W-:Y:S01]  /*7350*/  MOV R7, UR7 ;  /* 0x0000000700077c02 */ /* 0x008fe20008000f00 */
[----:B------:R-:W-:Y:S01]  /*7360*/  IMAD.U32 R6, RZ, RZ, UR6 ;  /* 0x00000006ff067e24 */ /* 0x000fe2000f8e00ff */
[----:B-----5:R-:W-:Y:S01]  /*7370*/  MOV R11, UR5 ;  /* 0x00000005000b7c02 */ /* 0x020fe20008000f00 */
[----:B------:R-:W-:Y:S02]  /*7380*/  IMAD.U32 R10, RZ, RZ, UR4 ;  /* 0x00000004ff0a7e24 */ /* 0x000fe4000f8e00ff */
[----:B------:R-:W-:Y:S07]  /*7390*/  LEPC R20, `(.L_x_111) ;  /* 0x000000001014794e */ /* 0x000fee0000000000 */
[----:B-1--4-:R-:W-:Y:S05]  /*73a0*/  CALL.ABS.NOINC R2 ;  /* 0x0000000002007343 */ /* 0x012fea0003c00000 */
.L_x_111:
[----:B------:R-:W-:Y:S01]  /*73b0*/  ISETP.NE.AND P0, PT, R193, RZ, PT ;  /* 0x000000ffc100720c */ /* 0x000fe20003f05270 */
[----:B------:R-:W-:Y:S05]  /*73c0*/  WARPSYNC.ALL ;  /* 0x0000000000007948 */ /* 0x000fea0003800000 */
[----:B------:R-:W-:Y:S01]  /*73d0*/  R2UR UR4, R80 ;  /* 0x00000000500472ca */ /* 0x000fe200000e0000 */
[----:B------:R-:W-:Y:S01]  /*73e0*/  BSSY.RECONVERGENT B0, `(.L_x_112) ;  /* 0x000011d000007945 */ /* 0x000fe20003800200 */
[----:B------:R-:W-:Y:S02]  /*73f0*/  F2FP.F16.E4M3.UNPACK_B R11, R149 ;  /* 0x00000095ff0b723e */ /* 0x000fe400020006ff */
[----:B------:R-:W-:Y:S02]  /*7400*/  F2FP.F16.E4M3.UNPACK_B R10, R150 ;  /* 0x00000096ff0a723e */ /* 0x000fe400020006ff */
[----:B------:R-:W-:Y:S01]  /*7410*/  F2FP.F16.E4M3.UNPACK_B R9, R151 ;  /* 0x00000097ff09723e */ /* 0x000fe200020006ff */
[--C-:B------:R-:W-:Y:S01]  /*7420*/  HADD2.F32 R83, -RZ, R11.reuse.H0_H0 ;  /* 0x2000000bff537230 */ /* 0x100fe20000004100 */
[----:B------:R-:W-:Y:S01]  /*7430*/  F2FP.F16.E4M3.UNPACK_B R8, R152 ;  /* 0x00000098ff08723e */ /* 0x000fe200020006ff */
[----:B------:R-:W-:Y:S01]  /*7440*/  HADD2.F32 R84, -RZ, R11.H1_H1 ;  /* 0x3000000bff547230 */ /* 0x000fe20000004100 */
[----:B------:R-:W-:Y:S01]  /*7450*/  F2FP.F16.E4M3.UNPACK_B R7, R153 ;  /* 0x00000099ff07723e */ /* 0x000fe200020006ff */
[--C-:B------:R-:W-:Y:S01]  /*7460*/  HADD2.F32 R87, -RZ, R10.reuse.H0_H0 ;  /* 0x2000000aff577230 */ /* 0x100fe20000004100 */
[----:B------:R-:W-:Y:S01]  /*7470*/  F2FP.F16.E4M3.UNPACK_B R6, R154 ;  /* 0x0000009aff06723e */ /* 0x000fe200020006ff */
[----:B------:R-:W-:Y:S01]  /*7480*/  HADD2.F32 R88, -RZ, R10.H1_H1 ;  /* 0x3000000aff587230 */ /* 0x000fe20000004100 */
[----:B------:R-:W-:Y:S01]  /*7490*/  F2FP.F16.E4M3.UNPACK_B R5, R155 ;  /* 0x0000009bff05723e */ /* 0x000fe200020006ff */
[--C-:B------:R-:W-:Y:S01]  /*74a0*/  HADD2.F32 R91, -RZ, R9.reuse.H0_H0 ;  /* 0x20000009ff5b7230 */ /* 0x100fe20000004100 */
[----:B-1----:R-:W-:Y:S01]  /*74b0*/  F2FP.F16.E4M3.UNPACK_B R4, R156 ;  /* 0x0000009cff04723e */ /* 0x002fe200020006ff */
[----:B------:R-:W-:Y:S01]  /*74c0*/  HADD2.F32 R92, -RZ, R9.H1_H1 ;  /* 0x30000009ff5c7230 */ /* 0x000fe20000004100 */
[-C--:B------:R-:W-:Y:S01]  /*74d0*/  F2FP.F16.E4M3.UNPACK_B R2, R148.reuse ;  /* 0x00000094ff02723e */ /* 0x080fe200020006ff */
[--C-:B------:R-:W-:Y:S01]  /*74e0*/  HADD2.F32 R95, -RZ, R8.reuse.H0_H0 ;  /* 0x20000008ff5f7230 */ /* 0x100fe20000004100 */
[----:B------:R-:W-:Y:S01]  /*74f0*/  F2FP.F16.E4M3.UNPACK_B R148, R148.H1 ;  /* 0x00000094ff94723e */ /* 0x000fe200030006ff */
[----:B------:R-:W-:Y:S01]  /*7500*/  HADD2.F32 R97, -RZ, R8.H1_H1 ;  /* 0x30000008ff617230 */ /* 0x000fe20000004100 */
[----:B------:R-:W-:Y:S01]  /*7510*/  F2FP.F16.E4M3.UNPACK_B R149, R149.H1 ;  /* 0x00000095ff95723e */ /* 0x000fe200030006ff */
[--C-:B------:R-:W-:Y:S01]  /*7520*/  HADD2.F32 R98, -RZ, R7.reuse.H0_H0 ;  /* 0x20000007ff627230 */ /* 0x100fe20000004100 */
[----:B------:R-:W-:Y:S01]  /*7530*/  F2FP.F16.E4M3.UNPACK_B R150, R150.H1 ;  /* 0x00000096ff96723e */ /* 0x000fe200030006ff */
[----:B------:R-:W-:Y:S01]  /*7540*/  HADD2.F32 R101, -RZ, R7.H1_H1 ;  /* 0x30000007ff657230 */ /* 0x000fe20000004100 */
[----:B------:R-:W-:Y:S01]  /*7550*/  F2FP.F16.E4M3.UNPACK_B R151, R151.H1 ;  /* 0x00000097ff97723e */ /* 0x000fe200030006ff */
[--C-:B------:R-:W-:Y:S01]  /*7560*/  HADD2.F32 R102, -RZ, R6.reuse.H0_H0 ;  /* 0x20000006ff667230 */ /* 0x100fe20000004100 */
[----:B------:R-:W-:Y:S01]  /*7570*/  F2FP.F16.E4M3.UNPACK_B R138, R163 ;  /* 0x000000a3ff8a723e */ /* 0x000fe200020006ff */
[----:B------:R-:W-:Y:S01]  /*7580*/  HADD2.F32 R105, -RZ, R6.H1_H1 ;  /* 0x30000006ff697230 */ /* 0x000fe20000004100 */
[----:B------:R-:W-:Y:S01]  /*7590*/  R2UR UR5, R207 ;  /* 0x00000000cf0572ca */ /* 0x000fe200000e0000 */
        /* <DEDUP_REMOVED lines=8> */
[----:B------:R-:W1:Y:S01]  /*7620*/  LDTM.x64 R4, tmem[UR4+0x40] ;  /* 0x00004004000479ee */ /* 0x000e620008340000 */
[--C-:B------:R-:W-:Y:S01]  /*7630*/  HADD2.F32 R0, -RZ, R2.reuse.H0_H0 ;  /* 0x20000002ff007230 */ /* 0x100fe20000004100 */
[----:B------:R-:W-:Y:S01]  /*7640*/  NOP ;  /* 0x0000000000007918 */ /* 0x000fe20000000000 */
[----:B------:R-:W-:Y:S01]  /*7650*/  HADD2.F32 R2, -RZ, R2.H1_H1 ;  /* 0x30000002ff027230 */ /* 0x000fe20000004100 */
[----:B------:R-:W-:Y:S01]  /*7660*/  UIADD3 UR5, UPT, UPT, UR5, 0x130, URZ ;  /* 0x0000013005057890 */ /* 0x000fe2000fffe0ff */
[--C-:B------:R-:W-:Y:S01]  /*7670*/  HADD2.F32 R86, -RZ, R149.reuse.H1_H1 ;  /* 0x30000095ff567230 */ /* 0x100fe20000004100 */
[----:B------:R-:W-:Y:S01]  /*7680*/  F2FP.F16.E4M3.UNPACK_B R132, R161 ;  /* 0x000000a1ff84723e */ /* 0x000fe200020006ff */
[--C-:B------:R-:W-:Y:S01]  /*7690*/  HADD2.F32 R114, -RZ, R116.reuse.H0_H0 ;  /* 0x20000074ff727230 */ /* 0x100fe20000004100 */
[----:B------:R-:W-:Y:S01]  /*76a0*/  UPRMT UR5, UR37, 0x654, UR5 ;  /* 0x0000065425057896 */ /* 0x000fe20008000005 */
[----:B------:R-:W-:Y:S01]  /*76b0*/  HADD2.F32 R117, -RZ, R116.H1_H1 ;  /* 0x30000074ff757230 */ /* 0x000fe20000004100 */
[----:B------:R-:W-:Y:S01]  /*76c0*/  F2FP.F16.E4M3.UNPACK_B R136, R162 ;  /* 0x000000a2ff88723e */ /* 0x000fe200020006ff */
[--C-:B------:R-:W-:Y:S01]  /*76d0*/  HADD2.F32 R118, -RZ, R120.reuse.H0_H0 ;  /* 0x20000078ff767230 */ /* 0x100fe20000004100 */
[----:B------:R-:W-:Y:S01]  /*76e0*/  F2FP.F16.E4M3.UNPACK_B R152, R152.H1 ;  /* 0x00000098ff98723e */ /* 0x000fe200030006ff */
[----:B------:R-:W-:Y:S01]  /*76f0*/  HADD2.F32 R121, -RZ, R120.H1_H1 ;  /* 0x30000078ff797230 */ /* 0x000fe20000004100 */
[----:B------:R-:W-:Y:S01]  /*7700*/  F2FP.F16.E4M3.UNPACK_B R153, R153.H1 ;  /* 0x00000099ff99723e */ /* 0x000fe200030006ff */
[--C-:B------:R-:W-:Y:S01]  /*7710*/  HADD2.F32 R122, -RZ, R124.reuse.H0_H0 ;  /* 0x2000007cff7a7230 */ /* 0x100fe20000004100 */
[----:B------:R-:W-:Y:S01]  /*7720*/  F2FP.F16.E4M3.UNPACK_B R154, R154.H1 ;  /* 0x0000009aff9a723e */ /* 0x000fe200030006ff */
[----:B-1----:R-:W-:Y:S01]  /*7730*/  SYNCS.ARRIVE.TRANS64.RED.A1T0 RZ, [UR5], RZ ;  /* 0x000000ffffff79a7 */ /* 0x002fe20008100405 */
[----:B------:R-:W-:Y:S01]  /*7740*/  HADD2.F32 R125, -RZ, R124.H1_H1 ;  /* 0x3000007cff7d7230 */ /* 0x000fe20000004100 */
[----:B------:R-:W-:Y:S01]  /*7750*/  F2FP.F16.E4M3.UNPACK_B R155, R155.H1 ;  /* 0x0000009bff9b723e */ /* 0x000fe200030006ff */
[--C-:B------:R-:W-:Y:S01]  /*7760*/  HADD2.F32 R126, -RZ, R128.reuse.H0_H0 ;  /* 0x20000080ff7e7230 */ /* 0x100fe20000004100 */
[----:B------:R-:W-:Y:S01]  /*7770*/  F2FP.F16.E4M3.UNPACK_B R156, R156.H1 ;  /* 0x0000009cff9c723e */ /* 0x000fe200030006ff */
[----:B------:R-:W-:Y:S01]  /*7780*/  HADD2.F32 R129, -RZ, R128.H1_H1 ;  /* 0x30000080ff817230 */ /* 0x000fe20000004100 */
[----:B------:R-:W-:Y:S01]  /*7790*/  F2FP.F16.E4M3.UNPACK_B R157, R157.H1 ;  /* 0x0000009dff9d723e */ /* 0x000fe200030006ff */
[C---:B------:R-:W-:Y:S01]  /*77a0*/  FMUL R4, R78.reuse, R4 ;  /* 0x000000044e047220 */ /* 0x040fe20000400000 */
[C---:B------:R-:W-:Y:S01]  /*77b0*/  FMUL R5, R78.reuse, R5 ;  /* 0x000000054e057220 */ /* 0x040fe20000400000 */
[----:B------:R-:W-:Y:S02]  /*77c0*/  HADD2.F32 R3, -RZ, R148.H0_H0 ;  /* 0x20000094ff037230 */ /* 0x000fe40000004100 */
        /* <DEDUP_REMOVED lines=9> */
[C---:B------:R-:W-:Y:S01]  /*7860*/  FMUL R2, R78.reuse, R21 ;  /* 0x000000154e027220 */ /* 0x040fe20000400000 */
[C---:B------:R-:W-:Y:S01]  /*7870*/  FMUL R21, R78.reuse, R28 ;  /* 0x0000001c4e157220 */ /* 0x040fe20000400000 */
[----:B------:R-:W-:Y:S02]  /*7880*/  HADD2.F32 R130, -RZ, R132.H0_H0 ;  /* 0x20000084ff827230 */ /* 0x000fe40000004100 */
[C---:B------:R-:W-:Y:S01]  /*7890*/  FMUL R6, R78.reuse, R6 ;  /* 0x000000064e067220 */ /* 0x040fe20000400000 */
[----:B------:R-:W-:Y:S02]  /*78a0*/  HADD2.F32 R82, -RZ, R148.H1_H1 ;  /* 0x30000094ff527230 */ /* 0x000fe40000004100 */
[C---:B------:R-:W-:Y:S01]  /*78b0*/  FMUL R7, R78.reuse, R7 ;  /* 0x000000074e077220 */ /* 0x040fe20000400000 */
[----:B------:R-:W-:Y:S02]  /*78c0*/  HADD2.F32 R85, -RZ, R149.H0_H0 ;  /* 0x20000095ff557230 */ /* 0x000fe40000004100 */
[C---:B------:R-:W-:Y:S01]  /*78d0*/  FFMA R6, R81.reuse, R3, R6 ;  /* 0x0000000351067223 */ /* 0x040fe20000000006 */
[----:B------:R-:W-:Y:S02]  /*78e0*/  HADD2.F32 R133, -RZ, R132.H1_H1 ;  /* 0x30000084ff857230 */ /* 0x000fe40000004100 */
[C---:B------:R-:W-:Y:S01]  /*78f0*/  FFMA R7, R81.reuse, R82, R7 ;  /* 0x0000005251077223 */ /* 0x040fe20000000007 */
[C---:B------:R-:W-:Y:S01]  /*7900*/  FFMA R8, R81.reuse, R83, R8 ;  /* 0x0000005351087223 */ /* 0x040fe20000000008 */
[C---:B------:R-:W-:Y:S01]  /*7910*/  FFMA R9, R81.reuse, R84, R9 ;  /* 0x0000005451097223 */ /* 0x040fe20000000009 */
[--C-:B------:R-:W-:Y:S02]  /*7920*/  HADD2.F32 R82, -RZ, R138.reuse.H0_H0 ;  /* 0x2000008aff527230 */ /* 0x100fe40000004100 */
[C---:B------:R-:W-:Y:S01]  /*7930*/  FMUL R10, R78.reuse, R10 ;  /* 0x0000000a4e0a7220 */ /* 0x040fe20000400000 */
[----:B------:R-:W-:Y:S02]  /*7940*/  HADD2.F32 R83, -RZ, R138.H1_H1 ;  /* 0x3000008aff537230 */ /* 0x000fe40000004100 */
[C---:B------:R-:W-:Y:S01]  /*7950*/  FMUL R11, R78.reuse, R11 ;  /* 0x0000000b4e0b7220 */ /* 0x040fe20000400000 */
[----:B------:R-:W-:Y:S02]  /*7960*/  HADD2.F32 R89, -RZ, R150.H0_H0 ;  /* 0x20000096ff597230 */ /* 0x000fe40000004100 */
[C---:B------:R-:W-:Y:S01]  /*7970*/  FFMA R10, R81.reuse, R85, R10 ;  /* 0x00000055510a7223 */ /* 0x040fe2000000000a */
[--C-:B------:R-:W-:Y:S02]  /*7980*/  HADD2.F32 R134, -RZ, R136.reuse.H0_H0 ;  /* 0x20000088ff867230 */ /* 0x100fe40000004100 */
[C---:B------:R-:W-:Y:S01]  /*7990*/  FFMA R11, R81.reuse, R86, R11 ;  /* 0x00000056510b7223 */ /* 0x040fe2000000000b */
[C---:B------:R-:W-:Y:S01]  /*79a0*/  FFMA R12, R81.reuse, R87, R12 ;  /* 0x00000057510c7223 */ /* 0x040fe2000000000c */
[----:B------:R-:W-:Y:S01]  /*79b0*/  FFMA R13, R81, R88, R13 ;  /* 0x00000058510d7223 */ /* 0x000fe2000000000d */
[----:B------:R-:W-:Y:S01]  /*79c0*/  F2FP.SATFINITE.E4M3.F32.PACK_AB_MERGE_C R86, R7, R6, RZ ;  /* 0x000000060756723e */ /* 0x000fe200048070ff */
[C---:B------:R-:W-:Y:S01]  /*79d0*/  FMUL R7, R78.reuse, R24 ;  /* 0x000000184e077220 */ /* 0x040fe20000400000 */
[----:B------:R-:W-:Y:S01]  /*79e0*/  F2FP.SATFINITE.E4M3.F32.PACK_AB_MERGE_C R138, R11, R10, RZ ;  /* 0x0000000a0b8a723e */ /* 0x000fe200048070ff */
[C---:B------:R-:W-:Y:S01]  /*79f0*/  FMUL R10, R78.reuse, R25 ;  /* 0x000000194e0a7220 */ /* 0x040fe20000400000 */
[C---:B------:R-:W-:Y:S01]  /*7a00*/  FMUL R25, R78.reuse, R32 ;  /* 0x000000204e197220 */ /* 0x040fe20000400000 */
[----:B------:R-:W-:Y:S02]  /*7a10*/  HADD2.F32 R137, -RZ, R136.H1_H1 ;  /* 0x30000088ff897230 */ /* 0x000fe40000004100 */
[C---:B------:R-:W-:Y:S01]  /*7a20*/  FMUL R14, R78.reuse, R14 ;  /* 0x0000000e4e0e7220 */ /* 0x040fe20000400000 */
[----:B------:R-:W-:Y:S02]  /*7a30*/  HADD2.F32 R90, -RZ, R150.H1_H1 ;  /* 0x30000096ff5a7230 */ /* 0x000fe40000004100 */
[C---:B------:R-:W-:Y:S01]  /*7a40*/  FMUL R15, R78.reuse, R15 ;  /* 0x0000000f4e0f7220 */ /* 0x040fe20000400000 */
[--C-:B------:R-:W-:Y:S02]  /*7a50*/  HADD2.F32 R93, -RZ, R151.reuse.H0_H0 ;  /* 0x20000097ff5d7230 */ /* 0x100fe40000004100 */
[C---:B------:R-:W-:Y:S01]  /*7a60*/  FFMA R14, R81.reuse, R89, R14 ;  /* 0x00000059510e7223 */ /* 0x040fe2000000000e */
[----:B------:R-:W-:Y:S02]  /*7a70*/  HADD2.F32 R94, -RZ, R151.H1_H1 ;  /* 0x30000097ff5e7230 */ /* 0x000fe40000004100 */
[C---:B------:R-:W-:Y:S01]  /*7a80*/  FFMA R15, R81.reuse, R90, R15 ;  /* 0x0000005a510f7223 */ /* 0x040fe2000000000f */
[C---:B------:R-:W-:Y:S01]  /*7a90*/  FFMA R16, R81.reuse, R91, R16 ;  /* 0x0000005b51107223 */ /* 0x040fe20000000010 */
[----:B------:R-:W-:Y:S01]  /*7aa0*/  FFMA R17, R81, R92, R17 ;  /* 0x0000005c51117223 */ /* 0x000fe20000000011 */
[C---:B------:R-:W-:Y:S01]  /*7ab0*/  FMUL R18, R78.reuse, R18 ;  /* 0x000000124e127220 */ /* 0x040fe20000400000 */
[C---:B------:R-:W-:Y:S01]  /*7ac0*/  FMUL R19, R78.reuse, R19 ;  /* 0x000000134e137220 */ /* 0x040fe20000400000 */
[--C-:B------:R-:W-:Y:S01]  /*7ad0*/  HADD2.F32 R96, -RZ, R152.reuse.H0_H0 ;  /* 0x20000098ff607230 */ /* 0x100fe20000004100 */
[----:B------:R-:W-:Y:S01]  /*7ae0*/  F2FP.SATFINITE.E4M3.F32.PACK_AB_MERGE_C R14, R15, R14, RZ ;  /* 0x0000000e0f0e723e */ /* 0x000fe200048070ff */
[C---:B------:R-:W-:Y:S01]  /*7af0*/  FFMA R18, R81.reuse, R93, R18 ;  /* 0x0000005d51127223 */ /* 0x040fe20000000012 */
[C---:B------:R-:W-:Y:S01]  /*7b00*/  FFMA R19, R81.reuse, R94, R19 ;  /* 0x0000005e51137223 */ /* 0x040fe20000000013 */
[C---:B------:R-:W-:Y:S01]  /*7b10*/  FFMA R0, R81.reuse, R95, R0 ;  /* 0x0000005f51007223 */ /* 0x040fe20000000000 */
[----:B------:R-:W-:Y:S01]  /*7b20*/  FFMA R2, R81, R97, R2 ;  /* 0x0000006151027223 */ /* 0x000fe20000000002 */
[----:B------:R-:W-:Y:S02]  /*7b30*/  HADD2.F32 R99, -RZ, R152.H1_H1 ;  /* 0x30000098ff637230 */ /* 0x000fe40000004100 */
[C---:B------:R-:W-:Y:S01]  /*7b40*/  FMUL R3, R78.reuse, R22 ;  /* 0x000000164e037220 */ /* 0x040fe20000400000 */
[----:B------:R-:W-:Y:S01]  /*7b50*/  F2FP.SATFINITE.E4M3.F32.PACK_AB_MERGE_C R18, R19, R18, RZ ;  /* 0x000000121312723e */ /* 0x000fe200048070ff */
[C---:B------:R-:W-:Y:S01]  /*7b60*/  FMUL R22, R78.reuse, R29 ;  /* 0x0000001d4e167220 */ /* 0x040fe20000400000 */
[C---:B------:R-:W-:Y:S01]  /*7b70*/  FMUL R29, R78.reuse, R36 ;  /* 0x000000244e1d7220 */ /* 0x040fe20000400000 */
[C---:B------:R-:W-:Y:S01]  /*7b80*/  FFMA R3, R81.reuse, R96, R3 ;  /* 0x0000006051037223 */ /* 0x040fe20000000003 */
[C---:B------:R-:W-:Y:S01]  /*7b90*/  FMUL R6, R78.reuse, R23 ;  /* 0x000000174e067220 */ /* 0x040fe20000400000 */
[--C-:B------:R-:W-:Y:S02]  /*7ba0*/  HADD2.F32 R100, -RZ, R153.reuse.H0_H0 ;  /* 0x20000099ff647230 */ /* 0x100fe40000004100 */
[C---:B------:R-:W-:Y:S01]  /*7bb0*/  FMUL R11, R78.reuse, R26 ;  /* 0x0000001a4e0b7220 */ /* 0x040fe20000400000 */
[----:B------:R-:W-:Y:S02]  /*7bc0*/  HADD2.F32 R103, -RZ, R153.H1_H1 ;  /* 0x30000099ff677230 */ /* 0x000fe40000004100 */
[C---:B------:R-:W-:Y:S01]  /*7bd0*/  FFMA R6, R81.reuse, R99, R6 ;  /* 0x0000006351067223 */ /* 0x040fe20000000006 */
[C---:B------:R-:W-:Y:S01]  /*7be0*/  FFMA R7, R81.reuse, R98, R7 ;  /* 0x0000006251077223 */ /* 0x040fe20000000007 */
[C---:B------:R-:W-:Y:S01]  /*7bf0*/  FFMA R10, R81.reuse, R101, R10 ;  /* 0x00000065510a7223 */ /* 0x040fe2000000000a */
[C---:B------:R-:W-:Y:S01]  /*7c00*/  FFMA R11, R81.reuse, R100, R11 ;  /* 0x00000064510b7223 */ /* 0x040fe2000000000b */
[----:B------:R-:W-:Y:S01]  /*7c10*/  FMUL R26, R78, R33 ;  /* 0x000000214e1a7220 */ /* 0x000fe20000400000 */
[----:B------:R-:W-:Y:S01]  /*7c20*/  F2FP.SATFINITE.E4M3.F32.PACK_AB_MERGE_C R3, R6, R3, RZ ;  /* 0x000000030603723e */ /* 0x000fe200048070ff */
[C---:B------:R-:W-:Y:S01]  /*7c30*/  FMUL R33, R78.reuse, R40 ;  /* 0x000000284e217220 */ /* 0x040fe20000400000 */
        /* <DEDUP_REMOVED lines=8> */
[C---:B------:R-:W-:Y:S01]  /*7cc0*/  FMUL R30, R78.reuse, R37 ;  /* 0x000000254e1e7220 */ /* 0x040fe20000400000 */
[C---:B------:R-:W-:Y:S01]  /*7cd0*/  FMUL R37, R78.reuse, R44 ;  /* 0x0000002c4e257220 */ /* 0x040fe20000400000 */
[C---:B------:R-:W-:Y:S01]  /*7ce0*/  FMUL R24, R78.reuse, R31 ;  /* 0x0000001f4e187220 */ /* 0x040fe20000400000 */
[----:B------:R-:W-:Y:S01]  /*7cf0*/  F2FP.F16.E4M3.UNPACK_B R158, R158.H1 ;  /* 0x0000009eff9e723e */ /* 0x000fe200030006ff */
[--C-:B------:R-:W-:Y:S02]  /*7d00*/  HADD2.F32 R108, -RZ, R155.reuse.H0_H0 ;  /* 0x2000009bff6c7230 */ /* 0x100fe40000004100 */
[----:B------:R-:W-:Y:S01]  /*7d10*/  FMUL R27, R78, R34 ;  /* 0x000000224e1b7220 */ /* 0x000fe20000400000 */
[----:B------:R-:W-:Y:S02]  /*7d20*/  HADD2.F32 R111, -RZ, R155.H1_H1 ;  /* 0x3000009bff6f7230 */ /* 0x000fe40000004100 */
[C---:B------:R-:W-:Y:S01]  /*7d30*/  FFMA R24, R81.reuse, R107, R24 ;  /* 0x0000006b51187223 */ /* 0x040fe20000000018 */
[----:B------:R-:W-:Y:S01]  /*7d40*/  F2FP.F16.E4M3.UNPACK_B R159, R159.H1 ;  /* 0x0000009fff9f723e */ /* 0x000fe200030006ff */
[C---:B------:R-:W-:Y:S01]  /*7d50*/  FFMA R25, R81.reuse, R106, R25 ;  /* 0x0000006a51197223 */ /* 0x040fe20000000019 */
[C---:B------:R-:W-:Y:S01]  /*7d60*/  FFMA R26, R81.reuse, R109, R26 ;  /* 0x0000006d511a7223 */ /* 0x040fe2000000001a */
[----:B------:R-:W-:Y:S01]  /*7d70*/  F2FP.F16.E4M3.UNPACK_B R160, R160.H1 ;  /* 0x000000a0ffa0723e */ /* 0x000fe200030006ff */
[C---:B------:R-:W-:Y:S01]  /*7d80*/  FFMA R27, R81.reuse, R108, R27 ;  /* 0x0000006c511b7223 */ /* 0x040fe2000000001b */
[----:B------:R-:W-:Y:S01]  /*7d90*/  F2FP.SATFINITE.E4M3.F32.PACK_AB_MERGE_C R6, R24, R23, RZ ;  /* 0x000000171806723e */ /* 0x000fe200048070ff */
[C---:B------:R-:W-:Y:S01]  /*7da0*/  FMUL R34, R78.reuse, R41 ;  /* 0x000000294e227220 */ /* 0x040fe20000400000 */
[C---:B------:R-:W-:Y:S01]  /*7db0*/  FMUL R41, R78.reuse, R48 ;  /* 0x000000304e297220 */ /* 0x040fe20000400000 */
[----:B------:R-:W-:Y:S01]  /*7dc0*/  FMUL R28, R78, R35 ;  /* 0x000000234e1c7220 */ /* 0x000fe20000400000 */
[----:B------:R-:W-:Y:S01]  /*7dd0*/  F2FP.F16.E4M3.UNPACK_B R161, R161.H1 ;  /* 0x000000a1ffa1723e */ /* 0x000fe200030006ff */
[--C-:B------:R-:W-:Y:S01]  /*7de0*/  HADD2.F32 R112, -RZ, R156.reuse.H0_H0 ;  /* 0x2000009cff707230 */ /* 0x100fe20000004100 */
[----:B------:R-:W-:Y:S01]  /*7df0*/  F2FP.SATFINITE.E4M3.F32.PACK_AB_MERGE_C R6, R22, R21, R6 ;  /* 0x000000151606723e */ /* 0x000fe20004807006 */
[C---:B------:R-:W-:Y:S01]  /*7e00*/  FFMA R28, R81.reuse, R111, R28 ;  /* 0x0000006f511c7223 */ /* 0x040fe2000000001c */
[C---:B------:R-:W-:Y:S01]  /*7e10*/  FFMA R29, R81.reuse, R110, R29 ;  /* 0x0000006e511d7223 */ /* 0x040fe2000000001d */
[C---:B------:R-:W-:Y:S01]  /*7e20*/  FFMA R30, R81.reuse, R113, R30 ;  /* 0x00000071511e7223 */ /* 0x040fe2000000001e */
[----:B------:R-:W-:Y:S02]  /*7e30*/  HADD2.F32 R115, -RZ, R156.H1_H1 ;  /* 0x3000009cff737230 */ /* 0x000fe40000004100 */
[C---:B------:R-:W-:Y:S01]  /*7e40*/  FMUL R31, R78.reuse, R38 ;  /* 0x000000264e1f7220 */ /* 0x040fe20000400000 */
[----:B------:R-:W-:Y:S01]  /*7e50*/  F2FP.F16.E4M3.UNPACK_B R162, R162.H1 ;  /* 0x000000a2ffa2723e */ /* 0x000fe200030006ff */
[C---:B------:R-:W-:Y:S01]  /*7e60*/  FMUL R38, R78.reuse, R45 ;  /* 0x0000002d4e267220 */ /* 0x040fe20000400000 */
[C---:B------:R-:W-:Y:S01]  /*7e70*/  FMUL R45, R78.reuse, R52 ;  /* 0x000000344e2d7220 */ /* 0x040fe20000400000 */
[----:B------:R-:W-:Y:S01]  /*7e80*/  F2FP.F16.E4M3.UNPACK_B R163, R163.H1 ;  /* 0x000000a3ffa3723e */ /* 0x000fe200030006ff */
[----:B------:R-:W-:Y:S01]  /*7e90*/  FFMA R31, R81, R112, R31 ;  /* 0x00000070511f7223 */ /* 0x000fe2000000001f */
[----:B------:R-:W-:Y:S01]  /*7ea0*/  FMUL R52, R78, R59 ;  /* 0x0000003b4e347220 */ /* 0x000fe20000400000 */
[----:B------:R-:W-:Y:S01]  /*7eb0*/  IADD3 R76, PT, PT, R76, 0x1, RZ ;  /* 0x000000014c4c7810 */ /* 0x000fe20007ffe0ff */
[C---:B------:R-:W-:Y:S01]  /*7ec0*/  FMUL R59, R78.reuse, R66 ;  /* 0x000000424e3b7220 */ /* 0x040fe20000400000 */
[----:B------:R-:W-:Y:S01]  /*7ed0*/  F2FP.SATFINITE.E4M3.F32.PACK_AB_MERGE_C R66, R13, R12, R14 ;  /* 0x0000000c0d42723e */ /* 0x000fe2000480700e */
[C---:B------:R-:W-:Y:S01]  /*7ee0*/  FMUL R32, R78.reuse, R39 ;  /* 0x000000274e207220 */ /* 0x040fe20000400000 */
[--C-:B------:R-:W-:Y:S02]  /*7ef0*/  HADD2.F32 R116, -RZ, R157.reuse.H0_H0 ;  /* 0x2000009dff747230 */ /* 0x100fe40000004100 */
[C---:B------:R-:W-:Y:S01]  /*7f00*/  FMUL R35, R78.reuse, R42 ;  /* 0x0000002a4e237220 */ /* 0x040fe20000400000 */
[----:B------:R-:W-:Y:S02]  /*7f10*/  HADD2.F32 R119, -RZ, R157.H1_H1 ;  /* 0x3000009dff777230 */ /* 0x000fe40000004100 */
[C---:B------:R-:W-:Y:S01]  /*7f20*/  FFMA R32, R81.reuse, R115, R32 ;  /* 0x0000007351207223 */ /* 0x040fe20000000020 */
[----:B------:R-:W-:Y:S01]  /*7f30*/  FMUL R36, R78, R43 ;  /* 0x0000002b4e247220 */ /* 0x000fe20000400000 */
[C---:B------:R-:W-:Y:S01]  /*7f40*/  FFMA R33, R81.reuse, R114, R33 ;  /* 0x0000007251217223 */ /* 0x040fe20000000021 */
[C---:B------:R-:W-:Y:S01]  /*7f50*/  FFMA R34, R81.reuse, R117, R34 ;  /* 0x0000007551227223 */ /* 0x040fe20000000022 */
[--C-:B------:R-:W-:Y:S01]  /*7f60*/  HADD2.F32 R120, -RZ, R158.reuse.H0_H0 ;  /* 0x2000009eff787230 */ /* 0x100fe20000004100 */
[----:B------:R-:W-:Y:S01]  /*7f70*/  F2FP.SATFINITE.E4M3.F32.PACK_AB_MERGE_C R32, R32, R31, RZ ;  /* 0x0000001f2020723e */ /* 0x000fe200048070ff */
[C---:B------:R-:W-:Y:S01]  /*7f80*/  FFMA R35, R81.reuse, R116, R35 ;  /* 0x0000007451237223 */ /* 0x040fe20000000023 */
[----:B------:R-:W-:Y:S02]  /*7f90*/  HADD2.F32 R123, -RZ, R158.H1_H1 ;  /* 0x3000009eff7b7230 */ /* 0x000fe40000004100 */
[----:B------:R-:W-:Y:S01]  /*7fa0*/  FMUL R39, R78, R46 ;  /* 0x0000002e4e277220 */ /* 0x000fe20000400000 */
[----:B------:R-:W-:Y:S01]  /*7fb0*/  F2FP.SATFINITE.E4M3.F32.PACK_AB_MERGE_C R32, R30, R29, R32 ;  /* 0x0000001d1e20723e */ /* 0x000fe20004807020 */
[C---:B------:R-:W-:Y:S01]  /*7fc0*/  FFMA R36, R81.reuse, R119, R36 ;  /* 0x0000007751247223 */ /* 0x040fe20000000024 */
[C---:B------:R-:W-:Y:S01]  /*7fd0*/  FMUL R40, R78.reuse, R47 ;  /* 0x0000002f4e287220 */ /* 0x040fe20000400000 */
[C---:B------:R-:W-:Y:S01]  /*7fe0*/  FFMA R37, R81.reuse, R118, R37 ;  /* 0x0000007651257223 */ /* 0x040fe20000000025 */
[C---:B------:R-:W-:Y:S01]  /*7ff0*/  FFMA R38, R81.reuse, R121, R38 ;  /* 0x0000007951267223 */ /* 0x040fe20000000026 */
[C---:B------:R-:W-:Y:S01]  /*8000*/  FMUL R42, R78.reuse, R49 ;  /* 0x000000314e2a7220 */ /* 0x040fe20000400000 */
[--C-:B------:R-:W-:Y:S02]  /*8010*/  HADD2.F32 R124, -RZ, R159.reuse.H0_H0 ;  /* 0x2000009fff7c7230 */ /* 0x100fe40000004100 */
[C---:B------:R-:W-:Y:S01]  /*8020*/  FFMA R39, R81.reuse, R120, R39 ;  /* 0x0000007851277223 */ /* 0x040fe20000000027 */
[----:B------:R-:W-:Y:S02]  /*8030*/  HADD2.F32 R127, -RZ, R159.H1_H1 ;  /* 0x3000009fff7f7230 */ /* 0x000fe40000004100 */
[C---:B------:R-:W-:Y:S01]  /*8040*/  FMUL R43, R78.reuse, R50 ;  /* 0x000000324e2b7220 */ /* 0x040fe20000400000 */
[C---:B------:R-:W-:Y:S01]  /*8050*/  FFMA R40, R81.reuse, R123, R40 ;  /* 0x0000007b51287223 */ /* 0x040fe20000000028 */
[C---:B------:R-:W-:Y:S01]  /*8060*/  FMUL R44, R78.reuse, R51 ;  /* 0x000000334e2c7220 */ /* 0x040fe20000400000 */
[C---:B------:R-:W-:Y:S01]  /*8070*/  FFMA R41, R81.reuse, R122, R41 ;  /* 0x0000007a51297223 */ /* 0x040fe20000000029 */
[C---:B------:R-:W-:Y:S01]  /*8080*/  FMUL R50, R78.reuse, R57 ;  /* 0x000000394e327220 */ /* 0x040fe20000400000 */
[C---:B------:R-:W-:Y:S01]  /*8090*/  FMUL R57, R78.reuse, R64 ;  /* 0x000000404e397220 */ /* 0x040fe20000400000 */
[----:B------:R-:W-:Y:S01]  /*80a0*/  FFMA R42, R81, R125, R42 ;  /* 0x0000007d512a7223 */ /* 0x000fe2000000002a */
[C---:B------:R-:W-:Y:S01]  /*80b0*/  FMUL R46, R78.reuse, R53 ;  /* 0x000000354e2e7220 */ /* 0x040fe20000400000 */
[--C-:B------:R-:W-:Y:S01]  /*80c0*/  HADD2.F32 R128, -RZ, R160.reuse.H0_H0 ;  /* 0x200000a0ff807230 */ /* 0x100fe20000004100 */
[----:B------:R-:W-:Y:S01]  /*80d0*/  F2FP.SATFINITE.E4M3.F32.PACK_AB_MERGE_C R64, R5, R4, R86 ;  /* 0x000000040540723e */ /* 0x000fe20004807056 */
[C---:B------:R-:W-:Y:S01]  /*80e0*/  FMUL R51, R78.reuse, R58 ;  /* 0x0000003a4e337220 */ /* 0x040fe20000400000 */
[C---:B------:R-:W-:Y:S01]  /*80f0*/  FMUL R53, R78.reuse, R60 ;  /* 0x0000003c4e357220 */ /* 0x040fe20000400000 */
[C---:B------:R-:W-:Y:S01]  /*8100*/  FFMA R43, R81.reuse, R124, R43 ;  /* 0x0000007c512b7223 */ /* 0x040fe2000000002b */
[----:B------:R-:W-:Y:S02]  /*8110*/  HADD2.F32 R131, -RZ, R160.H1_H1 ;  /* 0x300000a0ff837230 */ /* 0x000fe40000004100 */
[C---:B------:R-:W-:Y:S01]  /*8120*/  FMUL R47, R78.reuse, R54 ;  /* 0x000000364e2f7220 */ /* 0x040fe20000400000 */
[C---:B------:R-:W-:Y:S01]  /*8130*/  FMUL R58, R78.reuse, R65 ;  /* 0x000000414e3a7220 */ /* 0x040fe20000400000 */
[----:B------:R-:W-:Y:S01]  /*8140*/  FMUL R60, R78, R67 ;  /* 0x000000434e3c7220 */ /* 0x000fe20000400000 */
[----:B------:R-:W-:Y:S01]  /*8150*/  F2FP.SATFINITE.E4M3.F32.PACK_AB_MERGE_C R5, R20, R11, RZ ;  /* 0x0000000b1405723e */ /* 0x000fe200048070ff */
[----:B------:R-:W-:Y:S01]  /*8160*/  FFMA R44, R81, R127, R44 ;  /* 0x0000007f512c7223 */ /* 0x000fe2000000002c */
[C---:B------:R-:W-:Y:S01]  /*8170*/  FMUL R48, R78.reuse, R55 ;  /* 0x000000374e307220 */ /* 0x040fe20000400000 */
[----:B------:R-:W-:Y:S01]  /*8180*/  F2FP.SATFINITE.E4M3.F32.PACK_AB_MERGE_C R65, R9, R8, R138 ;  /* 0x000000080941723e */ /* 0x000fe2000480708a */
[----:B------:R-:W-:Y:S01]  /*8190*/  FFMA R45, R81, R126, R45 ;  /* 0x0000007e512d7223 */ /* 0x000fe2000000002d */
[----:B------:R-:W-:Y:S01]  /*81a0*/  F2FP.SATFINITE.E4M3.F32.PACK_AB_MERGE_C R67, R17, R16, R18 ;  /* 0x000000101143723e */ /* 0x000fe20004807012 */
[----:B------:R-:W-:Y:S01]  /*81b0*/  FMUL R49, R78, R56 ;  /* 0x000000384e317220 */ /* 0x000fe20000400000 */
[C---:B------:R-:W-:Y:S01]  /*81c0*/  FFMA R46, R81.reuse, R129, R46 ;  /* 0x00000081512e7223 */ /* 0x040fe2000000002e */
[--C-:B------:R-:W-:Y:S02]  /*81d0*/  HADD2.F32 R132, -RZ, R161.reuse.H0_H0 ;  /* 0x200000a1ff847230 */ /* 0x100fe40000004100 */
[C---:B------:R-:W-:Y:S01]  /*81e0*/  FFMA R47, R81.reuse, R128, R47 ;  /* 0x00000080512f7223 */ /* 0x040fe2000000002f */
[----:B------:R1:W-:Y:S01]  /*81f0*/  STS.128 [R172+UR49+0x6200], R64 ;  /* 0x00620040ac007988 */ /* 0x0003e20008000c31 */
[----:B------:R-:W-:Y:S01]  /*8200*/  HADD2.F32 R135, -RZ, R161.H1_H1 ;  /* 0x300000a1ff877230 */ /* 0x000fe20000004100 */
[----:B------:R-:W-:Y:S01]  /*8210*/  F2FP.SATFINITE.E4M3.F32.PACK_AB_MERGE_C R5, R10, R7, R5 ;  /* 0x000000070a05723e */ /* 0x000fe20004807005 */
[C---:B------:R-:W-:Y:S01]  /*8220*/  FFMA R48, R81.reuse, R131, R48 ;  /* 0x0000008351307223 */ /* 0x040fe20000000030 */
[----:B------:R-:W-:Y:S01]  /*8230*/  F2FP.SATFINITE.E4M3.F32.PACK_AB_MERGE_C R7, R28, R27, RZ ;  /* 0x0000001b1c07723e */ /* 0x000fe200048070ff */
        /* <DEDUP_REMOVED lines=8> */
[----:B------:R-:W-:Y:S01]  /*82c0*/  FMUL R56, R78, R63 ;  /* 0x0000003f4e387220 */ /* 0x000fe20000400000 */
[----:B------:R-:W-:Y:S01]  /*82d0*/  F2FP.SATFINITE.E4M3.F32.PACK_AB_MERGE_C R4, R2, R0, R3 ;  /* 0x000000000204723e */ /* 0x000fe20004807003 */
[C---:B------:R-:W-:Y:S01]  /*82e0*/  FFMA R53, R81.reuse, R134, R53 ;  /* 0x0000008651357223 */ /* 0x040fe20000000035 */
[----:B------:R-:W-:Y:S01]  /*82f0*/  F2FP.SATFINITE.E4M3.F32.PACK_AB_MERGE_C R7, R26, R25, R7 ;  /* 0x000000191a07723e */ /* 0x000fe20004807007 */
[C---:B------:R-:W-:Y:S01]  /*8300*/  FFMA R54, R81.reuse, R137, R54 ;  /* 0x0000008951367223 */ /* 0x040fe20000000036 */
[--C-:B------:R-:W-:Y:S02]  /*8310*/  HADD2.F32 R84, -RZ, R163.reuse.H0_H0 ;  /* 0x200000a3ff547230 */ /* 0x100fe40000004100 */
[C---:B------:R-:W-:Y:S01]  /*8320*/  FFMA R55, R81.reuse, R136, R55 ;  /* 0x0000008851377223 */ /* 0x040fe20000000037 */
[----:B------:R-:W-:Y:S01]  /*8330*/  HADD2.F32 R85, -RZ, R163.H1_H1 ;  /* 0x300000a3ff557230 */ /* 0x000fe20000004100 */
[----:B------:R1:W-:Y:S01]  /*8340*/  STS.128 [R204+0x6010], R4 ;  /* 0x00601004cc007388 */ /* 0x0003e20000000c00 */
[----:B------:R-:W-:Y:S01]  /*8350*/  F2FP.SATFINITE.E4M3.F32.PACK_AB_MERGE_C R35, R36, R35, RZ ;  /* 0x000000232423723e */ /* 0x000fe200048070ff */
[C---:B------:R-:W-:Y:S01]  /*8360*/  FFMA R56, R81.reuse, R139, R56 ;  /* 0x0000008b51387223 */ /* 0x040fe20000000038 */
[----:B------:R-:W-:Y:S01]  /*8370*/  F2FP.SATFINITE.E4M3.F32.PACK_AB_MERGE_C R39, R40, R39, RZ ;  /* 0x000000272827723e */ /* 0x000fe200048070ff */
[C---:B------:R-:W-:Y:S01]  /*8380*/  FFMA R57, R81.reuse, R82, R57 ;  /* 0x0000005251397223 */ /* 0x040fe20000000039 */
[----:B------:R-:W-:Y:S01]  /*8390*/  F2FP.SATFINITE.E4M3.F32.PACK_AB_MERGE_C R43, R44, R43, RZ ;  /* 0x0000002b2c2b723e */ /* 0x000fe200048070ff */
[C---:B------:R-:W-:Y:S01]  /*83a0*/  FFMA R58, R81.reuse, R83, R58 ;  /* 0x00000053513a7223 */ /* 0x040fe2000000003a */
[C---:B------:R-:W-:Y:S01]  /*83b0*/  FFMA R59, R81.reuse, R84, R59 ;  /* 0x00000054513b7223 */ /* 0x040fe2000000003b */
[----:B------:R-:W-:Y:S01]  /*83c0*/  F2FP.SATFINITE.E4M3.F32.PACK_AB_MERGE_C R33, R34, R33, R35 ;  /* 0x000000212221723e */ /* 0x000fe20004807023 */
        /* <DEDUP_REMOVED lines=11> */
[----:B------:R-:W-:Y:S05]  /*8480*/  F2FP.SATFINITE.E4M3.F32.PACK_AB_MERGE_C R51, R58, R57, R59 ;  /* 0x000000393a33723e */ /* 0x000fea000480703b */
        /* <DEDUP_REMOVED lines=9> */
[----:B------:R-:W-:Y:S02]  /*8520*/  UIADD3 UR8, UP0, UPT, UR52, 0x680, URZ ;  /* 0x0000068034087890 */ /* 0x000fe4000ff1e0ff */
[----:B------:R-:W-:Y:S02]  /*8530*/  UIADD3 UR5, UPT, UPT, UR41, 0x40, URZ ;  /* 0x0000004029057890 */ /* 0x000fe4000fffe0ff */
[----:B------:R-:W-:Y:S02]  /*8540*/  UIADD3 UR4, UPT, UPT, UR49, 0x6200, URZ ;  /* 0x0000620031047890 */ /* 0x000fe4000fffe0ff */
[----:B------:R-:W-:Y:S01]  /*8550*/  UIADD3.X UR9, UPT, UPT, URZ, UR53, URZ, UP0, !UPT ;  /* 0x00000035ff097290 */ /* 0x000fe200087fe4ff */
[----:B------:R-:W-:Y:S01]  /*8560*/  UMOV UR6, UR42 ;  /* 0x0000002a00067c82 */ /* 0x000fe20008000000 */
[----:B------:R-:W-:Y:S07]  /*8570*/  UMOV UR7, UR36 ;  /* 0x0000002400077c82 */ /* 0x000fee0008000000 */
[----:B------:R2:W-:Y:S01]  /*8580*/  UTMASTG.3D [UR4], [UR8] ;  /* 0x00000004080073b5 */ /* 0x0005e20008010000 */
[----:B------:R0:W-:Y:S01]  /*8590*/  UTMACMDFLUSH ;  /* 0x00000000000079b7 */ /* 0x0001e20000000000 */
[----:B--2---:R-:W-:Y:S04]  /*85a0*/  DEPBAR.LE SB0, 0x1 ;  /* 0x000080400000791a */ /* 0x004fe80000000000 */
.L_x_113:
[----:B------:R-:W-:Y:S05]  /*85b0*/  BSYNC.RECONVERGENT B0 ;  /* 0x0000000000007941 */ /* 0x000fea0003800200 */
.L_x_112:
[----:B------:R-:W-:Y:S01]  /*85c0*/  BAR.SYNC.DEFER_BLOCKING 0x1, 0x80 ;  /* 0x0042000000007b1d */ /* 0x000fe20000010000 */
[----:B------:R-:W-:Y:S01]  /*85d0*/  ISETP.NE.AND P2, PT, R194, RZ, PT ;  /* 0x000000ffc200720c */ /* 0x000fe20003f45270 */
[----:B------:R-:W-:Y:S01]  /*85e0*/  IMAD.IADD R20, R75, 0x1, R147 ;  /* 0x000000014b147824 */ /* 0x000fe200078e0293 */
[----:B------:R-:W-:Y:S01]  /*85f0*/  ISETP.NE.AND P0, PT, R195, 0x2, PT ;  /* 0x00000002c300780c */ /* 0x000fe20003f05270 */
[----:B------:R-:W-:Y:S01]  /*8600*/  IMAD.IADD R21, R77, 0x1, R170 ;  /* 0x000000014d157824 */ /* 0x000fe200078e02aa */
[----:B------:R-:W-:Y:S02]  /*8610*/  ISETP.NE.AND P1, PT, R76, 0x4, PT ;  /* 0x000000044c00780c */ /* 0x000fe40003f25270 */
[----:B------:R-:W-:Y:S02]  /*8620*/  SEL R3, RZ, 0x1, P0 ;  /* 0x00000001ff037807 */ /* 0x000fe40000000000 */
[----:B------:R-:W-:Y:S02]  /*8630*/  SEL R0, RZ, 0x1, P1 ;  /* 0x00000001ff007807 */ /* 0x000fe40000800000 */
[----:B------:R-:W-:Y:S02]  /*8640*/  LOP3.LUT R182, R182, R3, RZ, 0x3c, !PT ;  /* 0x00000003b6b67212 */ /* 0x000fe400078e3cff */
[----:B------:R-:W-:Y:S02]  /*8650*/  LOP3.LUT R183, R183, R0, RZ, 0x3c, !PT ;  /* 0x00000000b7b77212 */ /* 0x000fe400078e3cff */
[----:B------:R-:W-:Y:S02]  /*8660*/  @P2 R2UR UR36, R179 ;  /* 0x00000000b32422ca */ /* 0x000fe400000e0000 */
[----:B------:R-:W-:Y:S02]  /*8670*/  SEL R195, R195, RZ, P0 ;  /* 0x000000ffc3c37207 */ /* 0x000fe40000000000 */
[----:B------:R-:W-:Y:S01]  /*8680*/  SEL R76, R76, RZ, P1 ;  /* 0x000000ff4c4c7207 */ /* 0x000fe20000800000 */
[----:B------:R-:W-:Y:S10]  /*8690*/  @P2 BRA `(.L_x_114) ;  /* 0xffffffc400bc2947 */ /* 0x000ff4000383ffff */
[----:B------:R-:W-:Y:S05]  /*86a0*/  EXIT ;  /* 0x000000000000794d */ /* 0x000fea0003800000 */
.L_x_20:
[----:B--2---:R2:W1:Y:S02]  /*86b0*/  SYNCS.PHASECHK.TRANS64.TRYWAIT P0, [R3+URZ+0x160], R2 ;  /* 0x00016002030075a7 */ /* 0x00446400080011ff */
[----:B-1----:R-:W-:Y:S05]  /*86c0*/  @!P0 NANOSLEEP.SYNCS 0x989680 ;  /* 0x009896800000895d */ /* 0x002fea0003900000 */
[----:B------:R-:W1:Y:S02]  /*86d0*/  @!P0 SYNCS.PHASECHK.TRANS64 P0, [R3+URZ+0x160], R2 ;  /* 0x00016002030085a7 */ /* 0x000e6400080010ff */
[----:B-1----:R-:W-:Y:S05]  /*86e0*/  @!P0 BRA `(.L_x_20) ;  /* 0xfffffffc00f08947 */ /* 0x002fea000383ffff */
[----:B------:R-:W-:Y:S05]  /*86f0*/  BRA `(.L_x_115) ;  /* 0xffffff8c00f47947 */ /* 0x000fea000383ffff */
.L_x_23:
[----:B-1----:R-:W-:-:S07]  /*8700*/  MOV R2, UR33 ;  /* 0x0000002100027c02 */ /* 0x002fce0008000f00 */
.L_x_116:
[----:B-1----:R1:W2:Y:S02]  /*8710*/  SYNCS.PHASECHK.TRANS64.TRYWAIT P0, [R2+URZ+0x60], R5 ;  /* 0x00006005020075a7 */ /* 0x0022a400080011ff */
[----:B--2---:R-:W-:Y:S05]  /*8720*/  @!P0 NANOSLEEP.SYNCS 0x989680 ;  /* 0x009896800000895d */ /* 0x004fea0003900000 */
[----:B------:R-:W2:Y:S02]  /*8730*/  @!P0 SYNCS.PHASECHK.TRANS64 P0, [R2+URZ+0x60], R5 ;  /* 0x00006005020085a7 */ /* 0x000ea400080010ff */
[----:B--2---:R-:W-:Y:S05]  /*8740*/  @!P0 BRA `(.L_x_116) ;  /* 0xfffffffc00f08947 */ /* 0x004fea000383ffff */
[----:B------:R-:W-:Y:S05]  /*8750*/  BRA `(.L_x_22) ;  /* 0xffffff9000447947 */ /* 0x000fea000383ffff */
.L_x_29:
[----:B-1----:R-:W-:-:S07]  /*8760*/  MOV R2, UR17 ;  /* 0x0000001100027c02 */ /* 0x002fce0008000f00 */
.L_x_117:
[----:B-1----:R1:W2:Y:S02]  /*8770*/  SYNCS.PHASECHK.TRANS64.TRYWAIT P0, [R2+URZ+0x60], R5 ;  /* 0x00006005020075a7 */ /* 0x0022a400080011ff */
[----:B--2---:R-:W-:Y:S05]  /*8780*/  @!P0 NANOSLEEP.SYNCS 0x989680 ;  /* 0x009896800000895d */ /* 0x004fea0003900000 */
[----:B------:R-:W2:Y:S02]  /*8790*/  @!P0 SYNCS.PHASECHK.TRANS64 P0, [R2+URZ+0x60], R5 ;  /* 0x00006005020085a7 */ /* 0x000ea400080010ff */
[----:B--2---:R-:W-:Y:S05]  /*87a0*/  @!P0 BRA `(.L_x_117) ;  /* 0xfffffffc00f08947 */ /* 0x004fea000383ffff */
[----:B------:R-:W-:Y:S05]  /*87b0*/  BRA `(.L_x_28) ;  /* 0xffffff9000e87947 */ /* 0x000fea000383ffff */
.L_x_33:
[----:B-1----:R1:W2:Y:S02]  /*87c0*/  SYNCS.PHASECHK.TRANS64.TRYWAIT P0, [R2+URZ+0xf0], R3 ;  /* 0x0000f003020075a7 */ /* 0x0022a400080011ff */
[----:B--2---:R-:W-:Y:S05]  /*87d0*/  @!P0 NANOSLEEP.SYNCS 0x989680 ;  /* 0x009896800000895d */ /* 0x004fea0003900000 */
[----:B------:R-:W2:Y:S02]  /*87e0*/  @!P0 SYNCS.PHASECHK.TRANS64 P0, [R2+URZ+0xf0], R3 ;  /* 0x0000f003020085a7 */ /* 0x000ea400080010ff */
[----:B--2---:R-:W-:Y:S05]  /*87f0*/  @!P0 BRA `(.L_x_33) ;  /* 0xfffffffc00f08947 */ /* 0x004fea000383ffff */
[----:B------:R-:W-:Y:S05]  /*8800*/  BRA `(.L_x_118) ;  /* 0xffffff9400747947 */ /* 0x000fea000383ffff */
.L_x_37:
[----:B----4-:R-:W-:-:S07]  /*8810*/  MOV R0, UR5 ;  /* 0x0000000500007c02 */ /* 0x010fce0008000f00 */
.L_x_119:
[----:B-1----:R1:W2:Y:S02]  /*8820*/  SYNCS.PHASECHK.TRANS64.TRYWAIT P0, [R0+URZ], R3 ;  /* 0x00000003000075a7 */ /* 0x0022a400080011ff */
[----:B--2---:R-:W-:Y:S05]  /*8830*/  @!P0 NANOSLEEP.SYNCS 0x989680 ;  /* 0x009896800000895d */ /* 0x004fea0003900000 */
[----:B------:R-:W2:Y:S02]  /*8840*/  @!P0 SYNCS.PHASECHK.TRANS64 P0, [R0+URZ], R3 ;  /* 0x00000003000085a7 */ /* 0x000ea400080010ff */
[----:B--2---:R-:W-:Y:S05]  /*8850*/  @!P0 BRA `(.L_x_119) ;  /* 0xfffffffc00f08947 */ /* 0x004fea000383ffff */
[----:B------:R-:W-:Y:S05]  /*8860*/  BRA `(.L_x_120) ;  /* 0xffffff9800e47947 */ /* 0x000fea000383ffff */
.L_x_38:
[----:B----4-:R-:W-:-:S07]  /*8870*/  MOV R0, UR5 ;  /* 0x0000000500007c02 */ /* 0x010fce0008000f00 */
.L_x_121:
[----:B-1----:R1:W2:Y:S02]  /*8880*/  SYNCS.PHASECHK.TRANS64.TRYWAIT P0, [R0+URZ], R3 ;  /* 0x00000003000075a7 */ /* 0x0022a400080011ff */
[----:B--2---:R-:W-:Y:S05]  /*8890*/  @!P0 NANOSLEEP.SYNCS 0x989680 ;  /* 0x009896800000895d */ /* 0x004fea0003900000 */
[----:B------:R-:W2:Y:S02]  /*88a0*/  @!P0 SYNCS.PHASECHK.TRANS64 P0, [R0+URZ], R3 ;  /* 0x00000003000085a7 */ /* 0x000ea400080010ff */
[----:B--2---:R-:W-:Y:S05]  /*88b0*/  @!P0 BRA `(.L_x_121) ;  /* 0xfffffffc00f08947 */ /* 0x004fea000383ffff */
[----:B------:R-:W-:Y:S05]  /*88c0*/  BRA `(.L_x_122) ;  /* 0xffffff9800f07947 */ /* 0x000fea000383ffff */
.L_x_39:
[----:B----4-:R-:W-:-:S07]  /*88d0*/  MOV R0, UR5 ;  /* 0x0000000500007c02 */ /* 0x010fce0008000f00 */
.L_x_123:
[----:B-1----:R1:W2:Y:S02]  /*88e0*/  SYNCS.PHASECHK.TRANS64.TRYWAIT P0, [R0+URZ], R3 ;  /* 0x00000003000075a7 */ /* 0x0022a400080011ff */
[----:B--2---:R-:W-:Y:S05]  /*88f0*/  @!P0 NANOSLEEP.SYNCS 0x989680 ;  /* 0x009896800000895d */ /* 0x004fea0003900000 */
[----:B------:R-:W2:Y:S02]  /*8900*/  @!P0 SYNCS.PHASECHK.TRANS64 P0, [R0+URZ], R3 ;  /* 0x00000003000085a7 */ /* 0x000ea400080010ff */
[----:B--2---:R-:W-:Y:S05]  /*8910*/  @!P0 BRA `(.L_x_123) ;  /* 0xfffffffc00f08947 */ /* 0x004fea000383ffff */
[----:B------:R-:W-:Y:S05]  /*8920*/  BRA `(.L_x_124) ;  /* 0xffffff9800fc7947 */ /* 0x000fea000383ffff */
.L_x_40:
[----:B----4-:R-:W-:-:S07]  /*8930*/  MOV R0, UR5 ;  /* 0x0000000500007c02 */ /* 0x010fce0008000f00 */
.L_x_125:
[----:B-1----:R1:W2:Y:S02]  /*8940*/  SYNCS.PHASECHK.TRANS64.TRYWAIT P0, [R0+URZ], R3 ;  /* 0x00000003000075a7 */ /* 0x0022a400080011ff */
[----:B--2---:R-:W-:Y:S05]  /*8950*/  @!P0 NANOSLEEP.SYNCS 0x989680 ;  /* 0x009896800000895d */ /* 0x004fea0003900000 */
[----:B------:R-:W2:Y:S02]  /*8960*/  @!P0 SYNCS.PHASECHK.TRANS64 P0, [R0+URZ], R3 ;  /* 0x00000003000085a7 */ /* 0x000ea400080010ff */
[----:B--2---:R-:W-:Y:S05]  /*8970*/  @!P0 BRA `(.L_x_125) ;  /* 0xfffffffc00f08947 */ /* 0x004fea000383ffff */
[----:B------:R-:W-:Y:S05]  /*8980*/  BRA `(.L_x_126) ;  /* 0xffffff9c00087947 */ /* 0x000fea000383ffff */
.L_x_41:
[----:B----4-:R-:W-:-:S07]  /*8990*/  MOV R0, UR5 ;  /* 0x0000000500007c02 */ /* 0x010fce0008000f00 */
.L_x_127:
[----:B-1----:R1:W2:Y:S02]  /*89a0*/  SYNCS.PHASECHK.TRANS64.TRYWAIT P0, [R0+URZ], R3 ;  /* 0x00000003000075a7 */ /* 0x0022a400080011ff */
[----:B--2---:R-:W-:Y:S05]  /*89b0*/  @!P0 NANOSLEEP.SYNCS 0x989680 ;  /* 0x009896800000895d */ /* 0x004fea0003900000 */
[----:B------:R-:W2:Y:S02]  /*89c0*/  @!P0 SYNCS.PHASECHK.TRANS64 P0, [R0+URZ], R3 ;  /* 0x00000003000085a7 */ /* 0x000ea400080010ff */
[----:B--2---:R-:W-:Y:S05]  /*89d0*/  @!P0 BRA `(.L_x_127) ;  /* 0xfffffffc00f08947 */ /* 0x004fea000383ffff */
[----:B------:R-:W-:Y:S05]  /*89e0*/  BRA `(.L_x_128) ;  /* 0xffffff9c00147947 */ /* 0x000fea000383ffff */
.L_x_42:
[----:B----4-:R-:W-:-:S07]  /*89f0*/  MOV R0, UR5 ;  /* 0x0000000500007c02 */ /* 0x010fce0008000f00 */
.L_x_129:
[----:B-1----:R1:W2:Y:S02]  /*8a00*/  SYNCS.PHASECHK.TRANS64.TRYWAIT P0, [R0+URZ], R3 ;  /* 0x00000003000075a7 */ /* 0x0022a400080011ff */
[----:B--2---:R-:W-:Y:S05]  /*8a10*/  @!P0 NANOSLEEP.SYNCS 0x989680 ;  /* 0x009896800000895d */ /* 0x004fea0003900000 */
[----:B------:R-:W2:Y:S02]  /*8a20*/  @!P0 SYNCS.PHASECHK.TRANS64 P0, [R0+URZ], R3 ;  /* 0x00000003000085a7 */ /* 0x000ea400080010ff */
[----:B--2---:R-:W-:Y:S05]  /*8a30*/  @!P0 BRA `(.L_x_129) ;  /* 0xfffffffc00f08947 */ /* 0x004fea000383ffff */
[----:B------:R-:W-:Y:S05]  /*8a40*/  BRA `(.L_x_130) ;  /* 0xffffff9c00207947 */ /* 0x000fea000383ffff */
.L_x_43:
[----:B----4-:R-:W-:-:S07]  /*8a50*/  MOV R0, UR5 ;  /* 0x0000000500007c02 */ /* 0x010fce0008000f00 */
.L_x_131:
[----:B-1----:R1:W2:Y:S02]  /*8a60*/  SYNCS.PHASECHK.TRANS64.TRYWAIT P0, [R0+URZ], R3 ;  /* 0x00000003000075a7 */ /* 0x0022a400080011ff */
[----:B--2---:R-:W-:Y:S05]  /*8a70*/  @!P0 NANOSLEEP.SYNCS 0x989680 ;  /* 0x009896800000895d */ /* 0x004fea0003900000 */
[----:B------:R-:W2:Y:S02]  /*8a80*/  @!P0 SYNCS.PHASECHK.TRANS64 P0, [R0+URZ], R3 ;  /* 0x00000003000085a7 */ /* 0x000ea400080010ff */
[----:B--2---:R-:W-:Y:S05]  /*8a90*/  @!P0 BRA `(.L_x_131) ;  /* 0xfffffffc00f08947 */ /* 0x004fea000383ffff */
[----:B------:R-:W-:Y:S05]  /*8aa0*/  BRA `(.L_x_132) ;  /* 0xffffff9c002c7947 */ /* 0x000fea000383ffff */
.L_x_44:
[----:B----4-:R-:W-:-:S07]  /*8ab0*/  MOV R0, UR5 ;  /* 0x0000000500007c02 */ /* 0x010fce0008000f00 */
.L_x_133:
[----:B-1----:R1:W2:Y:S02]  /*8ac0*/  SYNCS.PHASECHK.TRANS64.TRYWAIT P0, [R0+URZ], R3 ;  /* 0x00000003000075a7 */ /* 0x0022a400080011ff */
[----:B--2---:R-:W-:Y:S05]  /*8ad0*/  @!P0 NANOSLEEP.SYNCS 0x989680 ;  /* 0x009896800000895d */ /* 0x004fea0003900000 */
[----:B------:R-:W2:Y:S02]  /*8ae0*/  @!P0 SYNCS.PHASECHK.TRANS64 P0, [R0+URZ], R3 ;  /* 0x00000003000085a7 */ /* 0x000ea400080010ff */
[----:B--2---:R-:W-:Y:S05]  /*8af0*/  @!P0 BRA `(.L_x_133) ;  /* 0xfffffffc00f08947 */ /* 0x004fea000383ffff */
[----:B------:R-:W-:Y:S05]  /*8b00*/  BRA `(.L_x_134) ;  /* 0xffffff9c00387947 */ /* 0x000fea000383ffff */
.L_x_45:
[----:B----4-:R-:W-:-:S07]  /*8b10*/  MOV R0, UR5 ;  /* 0x0000000500007c02 */ /* 0x010fce0008000f00 */
.L_x_135:
[----:B-1----:R1:W2:Y:S02]  /*8b20*/  SYNCS.PHASECHK.TRANS64.TRYWAIT P0, [R0+URZ], R3 ;  /* 0x00000003000075a7 */ /* 0x0022a400080011ff */
[----:B--2---:R-:W-:Y:S05]  /*8b30*/  @!P0 NANOSLEEP.SYNCS 0x989680 ;  /* 0x009896800000895d */ /* 0x004fea0003900000 */
[----:B------:R-:W2:Y:S02]  /*8b40*/  @!P0 SYNCS.PHASECHK.TRANS64 P0, [R0+URZ], R3 ;  /* 0x00000003000085a7 */ /* 0x000ea400080010ff */
[----:B--2---:R-:W-:Y:S05]  /*8b50*/  @!P0 BRA `(.L_x_135) ;  /* 0xfffffffc00f08947 */ /* 0x004fea000383ffff */
[----:B------:R-:W-:Y:S05]  /*8b60*/  BRA `(.L_x_136) ;  /* 0xffffff9c00447947 */ /* 0x000fea000383ffff */
.L_x_46:
[----:B----4-:R-:W-:-:S07]  /*8b70*/  MOV R0, UR5 ;  /* 0x0000000500007c02 */ /* 0x010fce0008000f00 */
.L_x_137:
[----:B-1----:R1:W2:Y:S02]  /*8b80*/  SYNCS.PHASECHK.TRANS64.TRYWAIT P0, [R0+URZ], R3 ;  /* 0x00000003000075a7 */ /* 0x0022a400080011ff */
[----:B--2---:R-:W-:Y:S05]  /*8b90*/  @!P0 NANOSLEEP.SYNCS 0x989680 ;  /* 0x009896800000895d */ /* 0x004fea0003900000 */
[----:B------:R-:W2:Y:S02]  /*8ba0*/  @!P0 SYNCS.PHASECHK.TRANS64 P0, [R0+URZ], R3 ;  /* 0x00000003000085a7 */ /* 0x000ea400080010ff */
[----:B--2---:R-:W-:Y:S05]  /*8bb0*/  @!P0 BRA `(.L_x_137) ;  /* 0xfffffffc00f08947 */ /* 0x004fea000383ffff */
[----:B------:R-:W-:Y:S05]  /*8bc0*/  BRA `(.L_x_138) ;  /* 0xffffff9c00507947 */ /* 0x000fea000383ffff */
.L_x_47:
[----:B----4-:R-:W-:-:S07]  /*8bd0*/  MOV R0, UR5 ;  /* 0x0000000500007c02 */ /* 0x010fce0008000f00 */
.L_x_139:
[----:B-1----:R1:W2:Y:S02]  /*8be0*/  SYNCS.PHASECHK.TRANS64.TRYWAIT P0, [R0+URZ], R3 ;  /* 0x00000003000075a7 */ /* 0x0022a400080011ff */
[----:B--2---:R-:W-:Y:S05]  /*8bf0*/  @!P0 NANOSLEEP.SYNCS 0x989680 ;  /* 0x009896800000895d */ /* 0x004fea0003900000 */
[----:B------:R-:W2:Y:S02]  /*8c00*/  @!P0 SYNCS.PHASECHK.TRANS64 P0, [R0+URZ], R3 ;  /* 0x00000003000085a7 */ /* 0x000ea400080010ff */
[----:B--2---:R-:W-:Y:S05]  /*8c10*/  @!P0 BRA `(.L_x_139) ;  /* 0xfffffffc00f08947 */ /* 0x004fea000383ffff */
[----:B------:R-:W-:Y:S05]  /*8c20*/  BRA `(.L_x_140) ;  /* 0xffffff9c005c7947 */ /* 0x000fea000383ffff */
.L_x_50:
[----:B-1----:R1:W2:Y:S02]  /*8c30*/  SYNCS.PHASECHK.TRANS64.TRYWAIT P0, [R0+URZ+0x150], R5 ;  /* 0x00015005000075a7 */ /* 0x0022a400080011ff */
[----:B--2---:R-:W-:Y:S05]  /*8c40*/  @!P0 NANOSLEEP.SYNCS 0x989680 ;  /* 0x009896800000895d */ /* 0x004fea0003900000 */
[----:B------:R-:W2:Y:S02]  /*8c50*/  @!P0 SYNCS.PHASECHK.TRANS64 P0, [R0+URZ+0x150], R5 ;  /* 0x00015005000085a7 */ /* 0x000ea400080010ff */
[----:B--2---:R-:W-:Y:S05]  /*8c60*/  @!P0 BRA `(.L_x_50) ;  /* 0xfffffffc00f08947 */ /* 0x004fea000383ffff */
[----:B------:R-:W-:Y:S05]  /*8c70*/  BRA `(.L_x_141) ;  /* 0xffffff9c00b87947 */ /* 0x000fea000383ffff */
.L_x_51:
[----:B------:R-:W-:-:S07]  /*8c80*/  MOV R0, UR5 ;  /* 0x0000000500007c02 */ /* 0x000fce0008000f00 */
.L_x_142:
[----:B-1----:R1:W2:Y:S02]  /*8c90*/  SYNCS.PHASECHK.TRANS64.TRYWAIT P0, [R0+URZ+0x100], R5 ;  /* 0x00010005000075a7 */ /* 0x0022a400080011ff */
[----:B--2---:R-:W-:Y:S05]  /*8ca0*/  @!P0 NANOSLEEP.SYNCS 0x989680 ;  /* 0x009896800000895d */ /* 0x004fea0003900000 */
[----:B------:R-:W2:Y:S02]  /*8cb0*/  @!P0 SYNCS.PHASECHK.TRANS64 P0, [R0+URZ+0x100], R5 ;  /* 0x00010005000085a7 */ /* 0x000ea400080010ff */
[----:B--2---:R-:W-:Y:S05]  /*8cc0*/  @!P0 BRA `(.L_x_142) ;  /* 0xfffffffc00f08947 */ /* 0x004fea000383ffff */
[----:B------:R-:W-:Y:S05]  /*8cd0*/  BRA `(.L_x_143) ;  /* 0xffffff9c00c87947 */ /* 0x000fea000383ffff */
.L_x_52:
[----:B-1----:R1:W2:Y:S02]  /*8ce0*/  SYNCS.PHASECHK.TRANS64.TRYWAIT P1, [R0+URZ+0xf0], R5 ;  /* 0x0000f005000075a7 */ /* 0x0022a400080211ff */
[----:B--2---:R-:W-:Y:S05]  /*8cf0*/  @!P1 NANOSLEEP.SYNCS 0x989680 ;  /* 0x009896800000995d */ /* 0x004fea0003900000 */
[----:B------:R-:W2:Y:S02]  /*8d00*/  @!P1 SYNCS.PHASECHK.TRANS64 P1, [R0+URZ+0xf0], R5 ;  /* 0x0000f005000095a7 */ /* 0x000ea400080210ff */
[----:B--2---:R-:W-:Y:S05]  /*8d10*/  @!P1 BRA `(.L_x_52) ;  /* 0xfffffffc00f09947 */ /* 0x004fea000383ffff */
[----:B------:R-:W-:Y:S05]  /*8d20*/  BRA `(.L_x_144) ;  /* 0xffffff9c00f87947 */ /* 0x000fea000383ffff */
.L_x_55:
[----:B------:R-:W-:-:S07]  /*8d30*/  MOV R0, UR5 ;  /* 0x0000000500007c02 */ /* 0x000fce0008000f00 */
.L_x_145:
[----:B-1----:R1:W2:Y:S02]  /*8d40*/  SYNCS.PHASECHK.TRANS64.TRYWAIT P0, [R0+URZ+0x100], R3 ;  /* 0x00010003000075a7 */ /* 0x0022a400080011ff */
[----:B--2---:R-:W-:Y:S05]  /*8d50*/  @!P0 NANOSLEEP.SYNCS 0x989680 ;  /* 0x009896800000895d */ /* 0x004fea0003900000 */
[----:B------:R-:W2:Y:S02]  /*8d60*/  @!P0 SYNCS.PHASECHK.TRANS64 P0, [R0+URZ+0x100], R3 ;  /* 0x00010003000085a7 */ /* 0x000ea400080010ff */
[----:B--2---:R-:W-:Y:S05]  /*8d70*/  @!P0 BRA `(.L_x_145) ;  /* 0xfffffffc00f08947 */ /* 0x004fea000383ffff */
[----:B------:R-:W-:Y:S05]  /*8d80*/  BRA `(.L_x_54) ;  /* 0xffffffa0004c7947 */ /* 0x000fea000383ffff */
.L_x_62:
[----:B-1----:R1:W2:Y:S02]  /*8d90*/  SYNCS.PHASECHK.TRANS64.TRYWAIT P1, [R0+URZ+0xf0], R5 ;  /* 0x0000f005000075a7 */ /* 0x0022a400080211ff */
[----:B--2---:R-:W-:Y:S05]  /*8da0*/  @!P1 NANOSLEEP.SYNCS 0x989680 ;  /* 0x009896800000995d */ /* 0x004fea0003900000 */
[----:B------:R-:W2:Y:S02]  /*8db0*/  @!P1 SYNCS.PHASECHK.TRANS64 P1, [R0+URZ+0xf0], R5 ;  /* 0x0000f005000095a7 */ /* 0x000ea400080210ff */
[----:B--2---:R-:W-:Y:S05]  /*8dc0*/  @!P1 BRA `(.L_x_62) ;  /* 0xfffffffc00f09947 */ /* 0x004fea000383ffff */
[----:B------:R-:W-:Y:S05]  /*8dd0*/  BRA `(.L_x_146) ;  /* 0xffffffa400a87947 */ /* 0x000fea000383ffff */
.L_x_63:
[----:B------:R-:W-:-:S07]  /*8de0*/  MOV R3, UR8 ;  /* 0x0000000800037c02 */ /* 0x000fce0008000f00 */
.L_x_147:
[----:B-1----:R1:W2:Y:S02]  /*8df0*/  SYNCS.PHASECHK.TRANS64.TRYWAIT P0, [R3+URZ+0x130], R0 ;  /* 0x00013000030075a7 */ /* 0x0022a400080011ff */
[----:B--2---:R-:W-:Y:S05]  /*8e00*/  @!P0 NANOSLEEP.SYNCS 0x989680 ;  /* 0x009896800000895d */ /* 0x004fea0003900000 */
[----:B------:R-:W2:Y:S02]  /*8e10*/  @!P0 SYNCS.PHASECHK.TRANS64 P0, [R3+URZ+0x130], R0 ;  /* 0x00013000030085a7 */ /* 0x000ea400080010ff */
[----:B--2---:R-:W-:Y:S05]  /*8e20*/  @!P0 BRA `(.L_x_147) ;  /* 0xfffffffc00f08947 */ /* 0x004fea000383ffff */
[----:B------:R-:W-:Y:S05]  /*8e30*/  BRA `(.L_x_148) ;  /* 0xffffffa400e07947 */ /* 0x000fea000383ffff */
.L_x_66:
[----:B------:R-:W-:Y:S07]  /*8e40*/  MOV R0, UR7 ;  /* 0x0000000700007c02 */ /* 0x000fee0008000f00 */
.L_x_149:
[----:B-1----:R1:W2:Y:S02]  /*8e50*/  SYNCS.PHASECHK.TRANS64.TRYWAIT P0, [R0+URZ], R3 ;  /* 0x00000003000075a7 */ /* 0x0022a400080011ff */
[----:B--2---:R-:W-:Y:S05]  /*8e60*/  @!P0 NANOSLEEP.SYNCS 0x989680 ;  /* 0x009896800000895d */ /* 0x004fea0003900000 */
[----:B------:R-:W2:Y:S02]  /*8e70*/  @!P0 SYNCS.PHASECHK.TRANS64 P0, [R0+URZ], R3 ;  /* 0x00000003000085a7 */ /* 0x000ea400080010ff */
[----:B--2---:R-:W-:Y:S05]  /*8e80*/  @!P0 BRA `(.L_x_149) ;  /* 0xfffffffc00f08947 */ /* 0x004fea000383ffff */
[----:B------:R-:W-:Y:S05]  /*8e90*/  BRA `(.L_x_65) ;  /* 0xffffffa400fc7947 */ /* 0x000fea000383ffff */
.L_x_69:
[----:B------:R-:W-:-:S07]  /*8ea0*/  MOV R0, UR5 ;  /* 0x0000000500007c02 */ /* 0x000fce0008000f00 */
.L_x_150:
[----:B--2---:R2:W3:Y:S02]  /*8eb0*/  SYNCS.PHASECHK.TRANS64.TRYWAIT P0, [R0+URZ], R3 ;  /* 0x00000003000075a7 */ /* 0x0044e400080011ff */
[----:B---3--:R-:W-:Y:S05]  /*8ec0*/  @!P0 NANOSLEEP.SYNCS 0x989680 ;  /* 0x009896800000895d */ /* 0x008fea0003900000 */
[----:B------:R-:W3:Y:S02]  /*8ed0*/  @!P0 SYNCS.PHASECHK.TRANS64 P0, [R0+URZ], R3 ;  /* 0x00000003000085a7 */ /* 0x000ee400080010ff */
[----:B---3--:R-:W-:Y:S05]  /*8ee0*/  @!P0 BRA `(.L_x_150) ;  /* 0xfffffffc00f08947 */ /* 0x008fea000383ffff */
[----:B------:R-:W-:Y:S05]  /*8ef0*/  BRA `(.L_x_151) ;  /* 0xffffffa800b07947 */ /* 0x000fea000383ffff */
.L_x_70:
[----:B------:R-:W-:-:S07]  /*8f00*/  MOV R0, UR5 ;  /* 0x0000000500007c02 */ /* 0x000fce0008000f00 */
.L_x_152:
[----:B-1----:R1:W2:Y:S02]  /*8f10*/  SYNCS.PHASECHK.TRANS64.TRYWAIT P0, [R0+URZ], R3 ;  /* 0x00000003000075a7 */ /* 0x0022a400080011ff */
[----:B--2---:R-:W-:Y:S05]  /*8f20*/  @!P0 NANOSLEEP.SYNCS 0x989680 ;  /* 0x009896800000895d */ /* 0x004fea0003900000 */
[----:B------:R-:W2:Y:S02]  /*8f30*/  @!P0 SYNCS.PHASECHK.TRANS64 P0, [R0+URZ], R3 ;  /* 0x00000003000085a7 */ /* 0x000ea400080010ff */
[----:B--2---:R-:W-:Y:S05]  /*8f40*/  @!P0 BRA `(.L_x_152) ;  /* 0xfffffffc00f08947 */ /* 0x004fea000383ffff */
[----:B------:R-:W-:Y:S05]  /*8f50*/  BRA `(.L_x_153) ;  /* 0xffffffa800bc7947 */ /* 0x000fea000383ffff */
.L_x_71:
[----:B------:R-:W-:-:S07]  /*8f60*/  MOV R0, UR5 ;  /* 0x0000000500007c02 */ /* 0x000fce0008000f00 */
.L_x_154:
[----:B-1----:R1:W2:Y:S02]  /*8f70*/  SYNCS.PHASECHK.TRANS64.TRYWAIT P0, [R0+URZ], R3 ;  /* 0x00000003000075a7 */ /* 0x0022a400080011ff */
[----:B--2---:R-:W-:Y:S05]  /*8f80*/  @!P0 NANOSLEEP.SYNCS 0x989680 ;  /* 0x009896800000895d */ /* 0x004fea0003900000 */
[----:B------:R-:W2:Y:S02]  /*8f90*/  @!P0 SYNCS.PHASECHK.TRANS64 P0, [R0+URZ], R3 ;  /* 0x00000003000085a7 */ /* 0x000ea400080010ff */
[----:B--2---:R-:W-:Y:S05]  /*8fa0*/  @!P0 BRA `(.L_x_154) ;  /* 0xfffffffc00f08947 */ /* 0x004fea000383ffff */
[----:B------:R-:W-:Y:S05]  /*8fb0*/  BRA `(.L_x_155) ;  /* 0xffffffa800c87947 */ /* 0x000fea000383ffff */
.L_x_72:
[----:B------:R-:W-:-:S07]  /*8fc0*/  MOV R0, UR7 ;  /* 0x0000000700007c02 */ /* 0x000fce0008000f00 */
.L_x_156:
[----:B-1----:R1:W2:Y:S02]  /*8fd0*/  SYNCS.PHASECHK.TRANS64.TRYWAIT P0, [R0+URZ], R3 ;  /* 0x00000003000075a7 */ /* 0x0022a400080011ff */
[----:B--2---:R-:W-:Y:S05]  /*8fe0*/  @!P0 NANOSLEEP.SYNCS 0x989680 ;  /* 0x009896800000895d */ /* 0x004fea0003900000 */
[----:B------:R-:W2:Y:S02]  /*8ff0*/  @!P0 SYNCS.PHASECHK.TRANS64 P0, [R0+URZ], R3 ;  /* 0x00000003000085a7 */ /* 0x000ea400080010ff */
[----:B--2---:R-:W-:Y:S05]  /*9000*/  @!P0 BRA `(.L_x_156) ;  /* 0xfffffffc00f08947 */ /* 0x004fea000383ffff */
[----:B------:R-:W-:Y:S05]  /*9010*/  BRA `(.L_x_157) ;  /* 0xffffffa800d47947 */ /* 0x000fea000383ffff */
.L_x_77:
[----:B--2---:R2:W3:Y:S02]  /*9020*/  SYNCS.PHASECHK.TRANS64.TRYWAIT P0, [R0+URZ+0xf0], R3 ;  /* 0x0000f003000075a7 */ /* 0x0044e400080011ff */
[----:B---3--:R-:W-:Y:S05]  /*9030*/  @!P0 NANOSLEEP.SYNCS 0x989680 ;  /* 0x009896800000895d */ /* 0x008fea0003900000 */
[----:B------:R-:W3:Y:S02]  /*9040*/  @!P0 SYNCS.PHASECHK.TRANS64 P0, [R0+URZ+0xf0], R3 ;  /* 0x0000f003000085a7 */ /* 0x000ee400080010ff */
[----:B---3--:R-:W-:Y:S05]  /*9050*/  @!P0 BRA `(.L_x_77) ;  /* 0xfffffffc00f08947 */ /* 0x008fea000383ffff */
[----:B------:R-:W-:Y:S05]  /*9060*/  BRA `(.L_x_158) ;  /* 0xffffffac00d87947 */ /* 0x000fea000383ffff */
.L_x_80:
[----:B------:R-:W-:Y:S07]  /*9070*/  MOV R0, UR7 ;  /* 0x0000000700007c02 */ /* 0x000fee0008000f00 */
.L_x_159:
[----:B--2---:R2:W3:Y:S02]  /*9080*/  SYNCS.PHASECHK.TRANS64.TRYWAIT P0, [R0+URZ+0xe8], R3 ;  /* 0x0000e803000075a7 */ /* 0x0044e400080011ff */
[----:B---3--:R-:W-:Y:S05]  /*9090*/  @!P0 NANOSLEEP.SYNCS 0x989680 ;  /* 0x009896800000895d */ /* 0x008fea0003900000 */
[----:B------:R-:W3:Y:S02]  /*90a0*/  @!P0 SYNCS.PHASECHK.TRANS64 P0, [R0+URZ+0xe8], R3 ;  /* 0x0000e803000085a7 */ /* 0x000ee400080010ff */
[----:B---3--:R-:W-:Y:S05]  /*90b0*/  @!P0 BRA `(.L_x_159) ;  /* 0xfffffffc00f08947 */ /* 0x008fea000383ffff */
[----:B------:R-:W-:Y:S05]  /*90c0*/  BRA `(.L_x_79) ;  /* 0xffffffb000b87947 */ /* 0x000fea000383ffff */
.L_x_83:
[----:B--2---:R-:W-:Y:S07]  /*90d0*/  MOV R3, UR7 ;  /* 0x0000000700037c02 */ /* 0x004fee0008000f00 */
.L_x_160:
[----:B-1----:R1:W2:Y:S02]  /*90e0*/  SYNCS.PHASECHK.TRANS64.TRYWAIT P0, [R3+URZ+0xd0], R12 ;  /* 0x0000d00c030075a7 */ /* 0x0022a400080011ff */
[----:B--2---:R-:W-:Y:S05]  /*90f0*/  @!P0 NANOSLEEP.SYNCS 0x989680 ;  /* 0x009896800000895d */ /* 0x004fea0003900000 */
[----:B------:R-:W2:Y:S02]  /*9100*/  @!P0 SYNCS.PHASECHK.TRANS64 P0, [R3+URZ+0xd0], R12 ;  /* 0x0000d00c030085a7 */ /* 0x000ea400080010ff */
[----:B--2---:R-:W-:Y:S05]  /*9110*/  @!P0 BRA `(.L_x_160) ;  /* 0xfffffffc00f08947 */ /* 0x004fea000383ffff */
[----:B------:R-:W-:Y:S05]  /*9120*/  BRA `(.L_x_161) ;  /* 0xffffffb400307947 */ /* 0x000fea000383ffff */
.L_x_84:
[----:B------:R-:W-:Y:S07]  /*9130*/  MOV R3, UR7 ;  /* 0x0000000700037c02 */ /* 0x000fee0008000f00 */
.L_x_162:
[----:B-1----:R1:W2:Y:S02]  /*9140*/  SYNCS.PHASECHK.TRANS64.TRYWAIT P0, [R3+URZ+0xd8], R12 ;  /* 0x0000d80c030075a7 */ /* 0x0022a400080011ff */
[----:B--2---:R-:W-:Y:S05]  /*9150*/  @!P0 NANOSLEEP.SYNCS 0x989680 ;  /* 0x009896800000895d */ /* 0x004fea0003900000 */
[----:B------:R-:W2:Y:S02]  /*9160*/  @!P0 SYNCS.PHASECHK.TRANS64 P0, [R3+URZ+0xd8], R12 ;  /* 0x0000d80c030085a7 */ /* 0x000ea400080010ff */
[----:B--2---:R-:W-:Y:S05]  /*9170*/  @!P0 BRA `(.L_x_162) ;  /* 0xfffffffc00f08947 */ /* 0x004fea000383ffff */
[----:B------:R-:W-:Y:S05]  /*9180*/  BRA `(.L_x_163) ;  /* 0xffffffb400b07947 */ /* 0x000fea000383ffff */
.L_x_86:
[----:B------:R-:W-:-:S07]  /*9190*/  MOV R0, UR7 ;  /* 0x0000000700007c02 */ /* 0x000fce0008000f00 */
.L_x_164:
[----:B-1----:R1:W3:Y:S02]  /*91a0*/  SYNCS.PHASECHK.TRANS64.TRYWAIT P0, [R0+URZ+0xd0], R3 ;  /* 0x0000d003000075a7 */ /* 0x0022e400080011ff */
[----:B---3--:R-:W-:Y:S05]  /*91b0*/  @!P0 NANOSLEEP.SYNCS 0x989680 ;  /* 0x009896800000895d */ /* 0x008fea0003900000 */
[----:B------:R-:W3:Y:S02]  /*91c0*/  @!P0 SYNCS.PHASECHK.TRANS64 P0, [R0+URZ+0xd0], R3 ;  /* 0x0000d003000085a7 */ /* 0x000ee400080010ff */
[----:B---3--:R-:W-:Y:S05]  /*91d0*/  @!P0 BRA `(.L_x_164) ;  /* 0xfffffffc00f08947 */ /* 0x008fea000383ffff */
[----:B------:R-:W-:Y:S05]  /*91e0*/  BRA `(.L_x_165) ;  /* 0xffffffb800207947 */ /* 0x000fea000383ffff */
.L_x_88:
[----:B--2---:R2:W4:Y:S02]  /*91f0*/  SYNCS.PHASECHK.TRANS64.TRYWAIT P0, [R0+URZ+0xf0], R3 ;  /* 0x0000f003000075a7 */ /* 0x00452400080011ff */
[----:B----4-:R-:W-:Y:S05]  /*9200*/  @!P0 NANOSLEEP.SYNCS 0x989680 ;  /* 0x009896800000895d */ /* 0x010fea0003900000 */
[----:B------:R-:W4:Y:S02]  /*9210*/  @!P0 SYNCS.PHASECHK.TRANS64 P0, [R0+URZ+0xf0], R3 ;  /* 0x0000f003000085a7 */ /* 0x000f2400080010ff */
[----:B----4-:R-:W-:Y:S05]  /*9220*/  @!P0 BRA `(.L_x_88) ;  /* 0xfffffffc00f08947 */ /* 0x010fea000383ffff */
[----:B------:R-:W-:Y:S05]  /*9230*/  BRA `(.L_x_166) ;  /* 0xffffffb800e87947 */ /* 0x000fea000383ffff */
.L_x_99:
[----:B-1----:R1:W3:Y:S02]  /*9240*/  SYNCS.PHASECHK.TRANS64.TRYWAIT P1, [R3+URZ+0xc0], R0 ;  /* 0x0000c000030075a7 */ /* 0x0022e400080211ff */
[----:B---3--:R-:W-:Y:S05]  /*9250*/  @!P1 NANOSLEEP.SYNCS 0x989680 ;  /* 0x009896800000995d */ /* 0x008fea0003900000 */
[----:B------:R-:W3:Y:S02]  /*9260*/  @!P1 SYNCS.PHASECHK.TRANS64 P1, [R3+URZ+0xc0], R0 ;  /* 0x0000c000030095a7 */ /* 0x000ee400080210ff */
[----:B---3--:R-:W-:Y:S05]  /*9270*/  @!P1 BRA `(.L_x_99) ;  /* 0xfffffffc00f09947 */ /* 0x008fea000383ffff */
[----:B------:R-:W-:Y:S05]  /*9280*/  BRA `(.L_x_98) ;  /* 0xffffffc8000c7947 */ /* 0x000fea000383ffff */
.L_x_101:
[----:B-1----:R1:W4:Y:S02]  /*9290*/  SYNCS.PHASECHK.TRANS64.TRYWAIT P0, [R207+URZ+0x110], R2 ;  /* 0x00011002cf0075a7 */ /* 0x00232400080011ff */
[----:B----4-:R-:W-:Y:S05]  /*92a0*/  @!P0 NANOSLEEP.SYNCS 0x989680 ;  /* 0x009896800000895d */ /* 0x010fea0003900000 */
[----:B------:R-:W4:Y:S02]  /*92b0*/  @!P0 SYNCS.PHASECHK.TRANS64 P0, [R207+URZ+0x110], R2 ;  /* 0x00011002cf0085a7 */ /* 0x000f2400080010ff */
[----:B----4-:R-:W-:Y:S05]  /*92c0*/  @!P0 BRA `(.L_x_101) ;  /* 0xfffffffc00f08947 */ /* 0x010fea000383ffff */
[----:B------:R-:W-:Y:S05]  /*92d0*/  BRA `(.L_x_100) ;  /* 0xffffffc800687947 */ /* 0x000fea000383ffff */
.L_x_110:
[----:B--2---:R2:W3:Y:S02]  /*92e0*/  SYNCS.PHASECHK.TRANS64.TRYWAIT P0, [R210+URZ+0xc0], R3 ;  /* 0x0000c003d20075a7 */ /* 0x0044e400080011ff */
[----:B---3--:R-:W-:Y:S05]  /*92f0*/  @!P0 NANOSLEEP.SYNCS 0x989680 ;  /* 0x009896800000895d */ /* 0x008fea0003900000 */
[----:B------:R-:W3:Y:S02]  /*9300*/  @!P0 SYNCS.PHASECHK.TRANS64 P0, [R210+URZ+0xc0], R3 ;  /* 0x0000c003d20085a7 */ /* 0x000ee400080010ff */
[----:B---3--:R-:W-:Y:S05]  /*9310*/  @!P0 BRA `(.L_x_110) ;  /* 0xfffffffc00f08947 */ /* 0x008fea000383ffff */
[----:B------:R-:W-:Y:S05]  /*9320*/  BRA `(.L_x_109) ;  /* 0xffffffdc00747947 */ /* 0x000fea000383ffff */
        .weak           $__internal_0_$__cuda_sm10x_tcgen05_guardrail_trap_col_being_dealloced_not_returned_by_alloc
        .type           $__internal_0_$__cuda_sm10x_tcgen05_guardrail_trap_col_being_dealloced_not_returned_by_alloc,@function
        .size           $__internal_0_$__cuda_sm10x_tcgen05_guardrail_trap_col_being_dealloced_not_returned_by_alloc,($__internal_1_$__cuda_sm10x_tcgen05_guardrail_trap_phase_invalid_during_alloc - $__internal_0_$__cuda_sm10x_tcgen05_guardrail_trap_col_being_dealloced_not_returned_by_alloc)
$__internal_0_$__cuda_sm10x_tcgen05_guardrail_trap_col_being_dealloced_not_returned_by_alloc:
[----:B------:R-:W-:Y:S05]  /*9330*/  BPT.TRAP 0x1 ;  /* 0x000000040000795c */ /* 0x000fea0000300000 */
[----:B------:R-:W-:-:S04]  /*9340*/  HFMA2 R3, -RZ, RZ, 0, 0 ;  /* 0x00000000ff037431 */ /* 0x000fc800000001ff */
[----:B------:R-:W-:Y:S05]  /*9350*/  RET.REL.NODEC R2 `(_ZN7cutlass13device_kernelINS_4gemm6kernel13GemmUniversalIN4cute5tupleIJiiiiEEENS1_10collective13CollectiveMmaINS1_35MainloopSm100TmaUmmaWarpSpecializedILi12ELi2ELi4ENS5_IJNS4_1CILi1EEESB_SB_EEEEENS5_IJNSA_ILi128EEESE_NSA_ILi64EEEEEENS_12float_e4m3_tENS5_IJlSB_lEEENS_12float_e5m2_tENS5_IJSB_llEEENS4_8TiledMMAINS4_8MMA_AtomIJNS4_10MMA_TraitsINS4_19SM100_MMA_F8F6F4_SSEJSH_SJ_fSE_SE_NS4_17integral_constantINS4_4UMMA5MajorELSR_0EEENSP_ISR_LSR_1EEENSP_INSQ_7ScaleInELSU_0EEESV_EEEEEENS4_6LayoutISC_NS5_IJNSA_ILi0EEESZ_SZ_EEEEENS5_IJNS4_10UnderscoreES12_S12_EEEEENS4_13SM90_TMA_LOADENS4_14ComposedLayoutINS4_7SwizzleILi2ELi4ELi3EEENS4_18smem_ptr_flag_bitsILi8EEENSY_INS5_IJNSA_ILi8EEESF_EEENS5_IJSF_SB_EEEEEEEvNS4_8identityES15_NS16_INS17_ILi3ELi4ELi3EEES1A_NSY_INS5_IJSE_S1B_EEENS5_IJSB_SE_EEEEEEEvS1G_EENS_8epilogue10collective18CollectiveEpilogueINS1N_23Sm100TmaWarpSpecializedILi2ELi2ELi64ELb0ELb0EEEJSG_NS5_IJNSY_ISE_SB_EENSY_ISF_SB_EEEEESH_SI_SH_SI_NS1N_6fusion15FusionCallbacksIS1R_NS1V_17LinearCombinationISH_fSH_fLNS_15FloatRoundStyleE2EEESG_S1U_JEEENS4_5SM1004TMEM4LOAD26SM100_TMEM_LOAD_32dp32b64xES15_S1F_NS4_39AutoVectorizingCopyWithAssumedAlignmentILi128EEENS4_14SM90_TMA_STOREES1F_S26_S26_EEEvvEEEEvNT_6ParamsE) ;  /* 0xffffff6c02287950 */ /* 0x000fea0003c3ffff */
        .weak           $__internal_1_$__cuda_sm10x_tcgen05_guardrail_trap_phase_invalid_during_alloc
        .type           $__internal_1_$__cuda_sm10x_tcgen05_guardrail_trap_phase_invalid_during_alloc,@function
        .size           $__internal_1_$__cuda_sm10x_tcgen05_guardrail_trap_phase_invalid_during_alloc,($__internal_2_$__cuda_sm10x_tcgen05_guardrail_trap_unallocated_columns_being_dealloced - $__internal_1_$__cuda_sm10x_tcgen05_guardrail_trap_phase_invalid_during_alloc)
$__internal_1_$__cuda_sm10x_tcgen05_guardrail_trap_phase_invalid_during_alloc:
[----:B------:R-:W-:Y:S05]  /*9360*/  BPT.TRAP 0x1 ;  /* 0x000000040000795c */ /* 0x000fea0000300000 */
[----:B------:R-:W-:-:S04]  /*9370*/  MOV R3, 0x0 ;  /* 0x0000000000037802 */ /* 0x000fc80000000f00 */
[----:B------:R-:W-:Y:S05]  /*9380*/  RET.REL.NODEC R2 `(_ZN7cutlass13device_kernelINS_4gemm6kernel13GemmUniversalIN4cute5tupleIJiiiiEEENS1_10collective13CollectiveMmaINS1_35MainloopSm100TmaUmmaWarpSpecializedILi12ELi2ELi4ENS5_IJNS4_1CILi1EEESB_SB_EEEEENS5_IJNSA_ILi128EEESE_NSA_ILi64EEEEEENS_12float_e4m3_tENS5_IJlSB_lEEENS_12float_e5m2_tENS5_IJSB_llEEENS4_8TiledMMAINS4_8MMA_AtomIJNS4_10MMA_TraitsINS4_19SM100_MMA_F8F6F4_SSEJSH_SJ_fSE_SE_NS4_17integral_constantINS4_4UMMA5MajorELSR_0EEENSP_ISR_LSR_1EEENSP_INSQ_7ScaleInELSU_0EEESV_EEEEEENS4_6LayoutISC_NS5_IJNSA_ILi0EEESZ_SZ_EEEEENS5_IJNS4_10UnderscoreES12_S12_EEEEENS4_13SM90_TMA_LOADENS4_14ComposedLayoutINS4_7SwizzleILi2ELi4ELi3EEENS4_18smem_ptr_flag_bitsILi8EEENSY_INS5_IJNSA_ILi8EEESF_EEENS5_IJSF_SB_EEEEEEEvNS4_8identityES15_NS16_INS17_ILi3ELi4ELi3EEES1A_NSY_INS5_IJSE_S1B_EEENS5_IJSB_SE_EEEEEEEvS1G_EENS_8epilogue10collective18CollectiveEpilogueINS1N_23Sm100TmaWarpSpecializedILi2ELi2ELi64ELb0ELb0EEEJSG_NS5_IJNSY_ISE_SB_EENSY_ISF_SB_EEEEESH_SI_SH_SI_NS1N_6fusion15FusionCallbacksIS1R_NS1V_17LinearCombinationISH_fSH_fLNS_15FloatRoundStyleE2EEESG_S1U_JEEENS4_5SM1004TMEM4LOAD26SM100_TMEM_LOAD_32dp32b64xES15_S1F_NS4_39AutoVectorizingCopyWithAssumedAlignmentILi128EEENS4_14SM90_TMA_STOREES1F_S26_S26_EEEvvEEEEvNT_6ParamsE) ;  /* 0xffffff6c021c7950 */ /* 0x000fea0003c3ffff */
        .weak           $__internal_2_$__cuda_sm10x_tcgen05_guardrail_trap_unallocated_columns_being_dealloced
        .type           $__internal_2_$__cuda_sm10x_tcgen05_guardrail_trap_unallocated_columns_being_dealloced,@function
        .size           $__internal_2_$__cuda_sm10x_tcgen05_guardrail_trap_unallocated_columns_being_dealloced,(.L_x_168 - $__internal_2_$__cuda_sm10x_tcgen05_guardrail_trap_unallocated_columns_being_dealloced)
$__internal_2_$__cuda_sm10x_tcgen05_guardrail_trap_unallocated_columns_being_dealloced:
[----:B------:R-:W-:Y:S05]  /*9390*/  BPT.TRAP 0x1 ;  /* 0x000000040000795c */ /* 0x000fea0000300000 */
[----:B------:R-:W-:-:S04]  /*93a0*/  HFMA2 R3, -RZ, RZ, 0, 0 ;  /* 0x00000000ff037431 */ /* 0x000fc800000001ff */
[----:B------:R-:W-:Y:S05]  /*93b0*/  RET.REL.NODEC R2 `(_ZN7cutlass13device_kernelINS_4gemm6kernel13GemmUniversalIN4cute5tupleIJiiiiEEENS1_10collective13CollectiveMmaINS1_35MainloopSm100TmaUmmaWarpSpecializedILi12ELi2ELi4ENS5_IJNS4_1CILi1EEESB_SB_EEEEENS5_IJNSA_ILi128EEESE_NSA_ILi64EEEEEENS_12float_e4m3_tENS5_IJlSB_lEEENS_12float_e5m2_tENS5_IJSB_llEEENS4_8TiledMMAINS4_8MMA_AtomIJNS4_10MMA_TraitsINS4_19SM100_MMA_F8F6F4_SSEJSH_SJ_fSE_SE_NS4_17integral_constantINS4_4UMMA5MajorELSR_0EEENSP_ISR_LSR_1EEENSP_INSQ_7ScaleInELSU_0EEESV_EEEEEENS4_6LayoutISC_NS5_IJNSA_ILi0EEESZ_SZ_EEEEENS5_IJNS4_10UnderscoreES12_S12_EEEEENS4_13SM90_TMA_LOADENS4_14ComposedLayoutINS4_7SwizzleILi2ELi4ELi3EEENS4_18smem_ptr_flag_bitsILi8EEENSY_INS5_IJNSA_ILi8EEESF_EEENS5_IJSF_SB_EEEEEEEvNS4_8identityES15_NS16_INS17_ILi3ELi4ELi3EEES1A_NSY_INS5_IJSE_S1B_EEENS5_IJSB_SE_EEEEEEEvS1G_EENS_8epilogue10collective18CollectiveEpilogueINS1N_23Sm100TmaWarpSpecializedILi2ELi2ELi64ELb0ELb0EEEJSG_NS5_IJNSY_ISE_SB_EENSY_ISF_SB_EEEEESH_SI_SH_SI_NS1N_6fusion15FusionCallbacksIS1R_NS1V_17LinearCombinationISH_fSH_fLNS_15FloatRoundStyleE2EEESG_S1U_JEEENS4_5SM1004TMEM4LOAD26SM100_TMEM_LOAD_32dp32b64xES15_S1F_NS4_39AutoVectorizingCopyWithAssumedAlignmentILi128EEENS4_14SM90_TMA_STOREES1F_S26_S26_EEEvvEEEEvNT_6ParamsE) ;  /* 0xffffff6c02107950 */ /* 0x000fea0003c3ffff */
.L_x_167:
[----:B------:R-:W-:-:S00]  /*93c0*/  BRA `(.L_x_167) ;  /* 0xfffffffc00fc7947 */ /* 0x000fc0000383ffff */
[----:B------:R-:W-:-:S00]  /*93d0*/  NOP ;  /* 0x0000000000007918 */ /* 0x000fc00000000000 */
        /* <DEDUP_REMOVED lines=10> */
.L_x_168:


//--------------------- .nv.global.init           --------------------------
	.section	.nv.global.init,"aw",@progbits
.nv.global.init:
	.type		$str$27,@object
	.size		$str$27,($str$28 - $str$27)
$str$27:
        /*0000*/ 	.byte	0x28, 0x61, 0x64, 0x64, 0x72, 0x65, 0x73, 0x73, 0x20, 0x26, 0x20, 0x6d, 0x61, 0x73, 0x6b, 0x29
        /*0010*/ 	.byte	0x20, 0x3d, 0x3d, 0x20, 0x30, 0x00
	.type		$str$28,@object
	.size		$str$28,($str$26 - $str$28)
$str$28:
        /*0016*/ 	.byte	0x2f, 0x74, 0x6d, 0x70, 0x2f, 0x63, 0x75, 0x74, 0x6c, 0x61, 0x73, 0x73, 0x5f, 0x73, 0x77, 0x65
        /*0026*/ 	.byte	0x65, 0x70, 0x5f, 0x73, 0x72, 0x63, 0x2f, 0x69, 0x6e, 0x63, 0x6c, 0x75, 0x64, 0x65, 0x2f, 0x63
        /*0036*/ 	.byte	0x75, 0x74, 0x65, 0x2f, 0x70, 0x6f, 0x69, 0x6e, 0x74, 0x65, 0x72, 0x5f, 0x66, 0x6c, 0x61, 0x67
        /*0046*/ 	.byte	0x67, 0x65, 0x64, 0x2e, 0x68, 0x70, 0x70, 0x00
	.type		$str$26,@object
	.size		$str$26,($str$25 - $str$26)
$str$26:
        /*004e*/ 	.byte	0x2f, 0x74, 0x6d, 0x70, 0x2f, 0x63, 0x75, 0x74, 0x6c, 0x61, 0x73, 0x73, 0x5f, 0x73, 0x77, 0x65
        /*005e*/ 	.byte	0x65, 0x70, 0x5f, 0x73, 0x72, 0x63, 0x2f, 0x69, 0x6e, 0x63, 0x6c, 0x75, 0x64, 0x65, 0x2f, 0x63
        /*006e*/ 	.byte	0x75, 0x74, 0x65, 0x2f, 0x61, 0x74, 0x6f, 0x6d, 0x2f, 0x63, 0x6f, 0x70, 0x79, 0x5f, 0x74, 0x72
        /*007e*/ 	.byte	0x61, 0x69, 0x74, 0x73, 0x5f, 0x73, 0x6d, 0x31, 0x30, 0x30, 0x2e, 0x68, 0x70, 0x70, 0x00
	.type		$str$25,@object
	.size		$str$25,(__unnamed_1 - $str$25)
$str$25:
        /*008d*/ 	.byte	0x28, 0x28, 0x75, 0x69, 0x6e, 0x74, 0x33, 0x32, 0x5f, 0x74, 0x28, 0x74, 0x68, 0x72, 0x65, 0x61
        /*009d*/ 	.byte	0x64, 0x49, 0x64, 0x78, 0x2e, 0x78, 0x29, 0x20, 0x2f, 0x20, 0x33, 0x32, 0x29, 0x20, 0x25, 0x20
        /*00ad*/ 	.byte	0x34, 0x29, 0x20, 0x3d, 0x3d, 0x20, 0x28, 0x28, 0x28, 0x74, 0x6d, 0x65, 0x6d, 0x5f, 0x61, 0x64
        /*00bd*/ 	.byte	0x64, 0x72, 0x20, 0x3e, 0x3e, 0x20, 0x31, 0x36, 0x29, 0x20, 0x2f, 0x20, 0x33, 0x32, 0x29, 0x20
        /*00cd*/ 	.byte	0x25, 0x20, 0x34, 0x29, 0x00
	.type		__unnamed_1,@object
	.size		__unnamed_1,(__unnamed_2 - __unnamed_1)
__unnamed_1:
        /*00d2*/ 	.byte	0x61, 0x75, 0x74, 0x6f, 0x20, 0x63, 0x75, 0x74, 0x65, 0x3a, 0x3a, 0x61, 0x73, 0x5f, 0x70, 0x6f
        /* <DEDUP_REMOVED lines=24> */
        /*0262*/ 	.byte	0x43, 0x3c, 0x38, 0x31, 0x39, 0x32, 0x3e, 0x3e, 0x3e, 0x3e, 0x5d, 0x00
	.type		__unnamed_2,@object
	.size		__unnamed_2,(.L_2 - __unnamed_2)
__unnamed_2:
        /* <DEDUP_REMOVED lines=42> */
        /*050e*/ 	.byte	0x3e, 0x3e, 0x3e, 0x3e, 0x5d, 0x00
.L_2:


//--------------------- .nv.shared._ZN7cutlass13device_kernelINS_4gemm6kernel13GemmUniversalIN4cute5tupleIJiiiiEEENS1_10collective13CollectiveMmaINS1_35MainloopSm100TmaUmmaWarpSpecializedILi12ELi2ELi4ENS5_IJNS4_1CILi1EEESB_SB_EEEEENS5_IJNSA_ILi128EEESE_NSA_ILi64EEEEEENS_12float_e4m3_tENS5_IJlSB_lEEENS_12float_e5m2_tENS5_IJSB_llEEENS4_8TiledMMAINS4_8MMA_AtomIJNS4_10MMA_TraitsINS4_19SM100_MMA_F8F6F4_SSEJSH_SJ_fSE_SE_NS4_17integral_constantINS4_4UMMA5MajorELSR_0EEENSP_ISR_LSR_1EEENSP_INSQ_7ScaleInELSU_0EEESV_EEEEEENS4_6LayoutISC_NS5_IJNSA_ILi0EEESZ_SZ_EEEEENS5_IJNS4_10UnderscoreES12_S12_EEEEENS4_13SM90_TMA_LOADENS4_14ComposedLayoutINS4_7SwizzleILi2ELi4ELi3EEENS4_18smem_ptr_flag_bitsILi8EEENSY_INS5_IJNSA_ILi8EEESF_EEENS5_IJSF_SB_EEEEEEEvNS4_8identityES15_NS16_INS17_ILi3ELi4ELi3EEES1A_NSY_INS5_IJSE_S1B_EEENS5_IJSB_SE_EEEEEEEvS1G_EENS_8epilogue10collective18CollectiveEpilogueINS1N_23Sm100TmaWarpSpecializedILi2ELi2ELi64ELb0ELb0EEEJSG_NS5_IJNSY_ISE_SB_EENSY_ISF_SB_EEEEESH_SI_SH_SI_NS1N_6fusion15FusionCallbacksIS1R_NS1V_17LinearCombinationISH_fSH_fLNS_15FloatRoundStyleE2EEESG_S1U_JEEENS4_5SM1004TMEM4LOAD26SM100_TMEM_LOAD_32dp32b64xES15_S1F_NS4_39AutoVectorizingCopyWithAssumedAlignmentILi128EEENS4_14SM90_TMA_STOREES1F_S26_S26_EEEvvEEEEvNT_6ParamsE --------------------------
	.section	.nv.shared._ZN7cutlass13device_kernelINS_4gemm6kernel13GemmUniversalIN4cute5tupleIJiiiiEEENS1_10collective13CollectiveMmaINS1_35MainloopSm100TmaUmmaWarpSpecializedILi12ELi2ELi4ENS5_IJNS4_1CILi1EEESB_SB_EEEEENS5_IJNSA_ILi128EEESE_NSA_ILi64EEEEEENS_12float_e4m3_tENS5_IJlSB_lEEENS_12float_e5m2_tENS5_IJSB_llEEENS4_8TiledMMAINS4_8MMA_AtomIJNS4_10MMA_TraitsINS4_19SM100_MMA_F8F6F4_SSEJSH_SJ_fSE_SE_NS4_17integral_constantINS4_4UMMA5MajorELSR_0EEENSP_ISR_LSR_1EEENSP_INSQ_7ScaleInELSU_0EEESV_EEEEEENS4_6LayoutISC_NS5_IJNSA_ILi0EEESZ_SZ_EEEEENS5_IJNS4_10UnderscoreES12_S12_EEEEENS4_13SM90_TMA_LOADENS4_14ComposedLayoutINS4_7SwizzleILi2ELi4ELi3EEENS4_18smem_ptr_flag_bitsILi8EEENSY_INS5_IJNSA_ILi8EEESF_EEENS5_IJSF_SB_EEEEEEEvNS4_8identityES15_NS16_INS17_ILi3ELi4ELi3EEES1A_NSY_INS5_IJSE_S1B_EEENS5_IJSB_SE_EEEEEEEvS1G_EENS_8epilogue10collective18CollectiveEpilogueINS1N_23Sm100TmaWarpSpecializedILi2ELi2ELi64ELb0ELb0EEEJSG_NS5_IJNSY_ISE_SB_EENSY_ISF_SB_EEEEESH_SI_SH_SI_NS1N_6fusion15FusionCallbacksIS1R_NS1V_17LinearCombinationISH_fSH_fLNS_15FloatRoundStyleE2EEESG_S1U_JEEENS4_5SM1004TMEM4LOAD26SM100_TMEM_LOAD_32dp32b64xES15_S1F_NS4_39AutoVectorizingCopyWithAssumedAlignmentILi128EEENS4_14SM90_TMA_STOREES1F_S26_S26_EEEvvEEEEvNT_6ParamsE,"aw",@nobits
	.sectionflags	@""
	.align	16
	.zero		1024


//--------------------- .nv.shared.reserved.0     --------------------------
	.section	.nv.shared.reserved.0,"aw",@nobits
	.weak		__nv_reservedSMEM_offset_0_alias
	.size		__nv_reservedSMEM_offset_0_alias, 0, 64
	.other		__nv_reservedSMEM_offset_0_alias,@"STO_CUDA_RESERVED_SHARED STV_DEFAULT"
__nv_reservedSMEM_offset_0_alias:
	.zero		0
.nv.shared.reserved.0:
	.zero		64
	.weak		__nv_reservedSMEM_tcgen05_partition
	.type		__nv_reservedSMEM_tcgen05_partition,@object
	.size		__nv_reservedSMEM_tcgen05_partition,(.L_0 - __nv_reservedSMEM_tcgen05_partition)
__nv_reservedSMEM_tcgen05_partition:
	.zero		32
.L_0:


//--------------------- .nv.global                --------------------------
	.section	.nv.global,"aw",@nobits
.nv.global:
	.type		_ZN40_INTERNAL_e5347aaa_4_k_cu_c8b1bc9d_381814cute1_E,@object
	.size		_ZN40_INTERNAL_e5347aaa_4_k_cu_c8b1bc9d_381814cute1_E,(_ZN40_INTERNAL_e5347aaa_4_k_cu_c8b1bc9d_381814cuda3std3__45__cpo6cbeginE - _ZN40_INTERNAL_e5347aaa_4_k_cu_c8b1bc9d_381814cute1_E)
_ZN40_INTERNAL_e5347aaa_4_k_cu_c8b1bc9d_381814cute1_E:
	.zero		1
	.type		_ZN40_INTERNAL_e5347aaa_4_k_cu_c8b1bc9d_381814cuda3std3__45__cpo6cbeginE,@object
	.size		_ZN40_INTERNAL_e5347aaa_4_k_cu_c8b1bc9d_381814cuda3std3__45__cpo6cbeginE,(_ZN40_INTERNAL_e5347aaa_4_k_cu_c8b1bc9d_381814cuda3std3__48in_placeE - _ZN40_INTERNAL_e5347aaa_4_k_cu_c8b1bc9d_381814cuda3std3__45__cpo6cbeginE)
_ZN40_INTERNAL_e5347aaa_4_k_cu_c8b1bc9d_381814cuda3std3__45__cpo6cbeginE:
	.zero		1
	.type		_ZN40_INTERNAL_e5347aaa_4_k_cu_c8b1bc9d_381814cuda3std3__48in_placeE,@object
	.size		_ZN40_INTERNAL_e5347aaa_4_k_cu_c8b1bc9d_381814cuda3std3__48in_placeE,(_ZN40_INTERNAL_e5347aaa_4_k_cu_c8b1bc9d_381814cuda3std6ranges3__45__cpo9iter_moveE - _ZN40_INTERNAL_e5347aaa_4_k_cu_c8b1bc9d_381814cuda3std3__48in_placeE)
_ZN40_INTERNAL_e5347aaa_4_k_cu_c8b1bc9d_381814cuda3std3__48in_placeE:
	.zero		1
	.type		_ZN40_INTERNAL_e5347aaa_4_k_cu_c8b1bc9d_381814cuda3std6ranges3__45__cpo9iter_moveE,@object
	.size		_ZN40_INTERNAL_e5347aaa_4_k_cu_c8b1bc9d_381814cuda3std6ranges3__45__cpo9iter_moveE,(_ZN40_INTERNAL_e5347aaa_4_k_cu_c8b1bc9d_381814cuda3std3__45__cpo5beginE - _ZN40_INTERNAL_e5347aaa_4_k_cu_c8b1bc9d_381814cuda3std6ranges3__45__cpo9iter_moveE)
_ZN40_INTERNAL_e5347aaa_4_k_cu_c8b1bc9d_381814cuda3std6ranges3__45__cpo9iter_moveE:
	.zero		1
	.type		_ZN40_INTERNAL_e5347aaa_4_k_cu_c8b1bc9d_381814cuda3std3__45__cpo5beginE,@object
	.size		_ZN40_INTERNAL_e5347aaa_4_k_cu_c8b1bc9d_381814cuda3std3__45__cpo5beginE,(_ZN40_INTERNAL_e5347aaa_4_k_cu_c8b1bc9d_381814cuda3std3__442_GLOBAL__N__e5347aaa_4_k_cu_c8b1bc9d_381816ignoreE - _ZN40_INTERNAL_e5347aaa_4_k_cu_c8b1bc9d_381814cuda3std3__45__cpo5beginE)
_ZN40_INTERNAL_e5347aaa_4_k_cu_c8b1bc9d_381814cuda3std3__45__cpo5beginE:
	.zero		1
	.type		_ZN40_INTERNAL_e5347aaa_4_k_cu_c8b1bc9d_381814cuda3std3__442_GLOBAL__N__e5347aaa_4_k_cu_c8b1bc9d_381816ignoreE,@object
	.size		_ZN40_INTERNAL_e5347aaa_4_k_cu_c8b1bc9d_381814cuda3std3__442_GLOBAL__N__e5347aaa_4_k_cu_c8b1bc9d_381816ignoreE,(_ZN40_INTERNAL_e5347aaa_4_k_cu_c8b1bc9d_381814cute7productE - _ZN40_INTERNAL_e5347aaa_4_k_cu_c8b1bc9d_381814cuda3std3__442_GLOBAL__N__e5347aaa_4_k_cu_c8b1bc9d_381816ignoreE)
_ZN40_INTERNAL_e5347aaa_4_k_cu_c8b1bc9d_381814cuda3std3__442_GLOBAL__N__e5347aaa_4_k_cu_c8b1bc9d_381816ignoreE:
	.zero		1
	.type		_ZN40_INTERNAL_e5347aaa_4_k_cu_c8b1bc9d_381814cute7productE,@object
	.size		_ZN40_INTERNAL_e5347aaa_4_k_cu_c8b1bc9d_381814cute7productE,(_ZN40_INTERNAL_e5347aaa_4_k_cu_c8b1bc9d_381814cuda3std3__45__cpo3endE - _ZN40_INTERNAL_e5347aaa_4_k_cu_c8b1bc9d_381814cute7productE)
_ZN40_INTERNAL_e5347aaa_4_k_cu_c8b1bc9d_381814cute7productE:
	.zero		1
	.type		_ZN40_INTERNAL_e5347aaa_4_k_cu_c8b1bc9d_381814cuda3std3__45__cpo3endE,@object
	.size		_ZN40_INTERNAL_e5347aaa_4_k_cu_c8b1bc9d_381814cuda3std3__45__cpo3endE,(_ZN40_INTERNAL_e5347aaa_4_k_cu_c8b1bc9d_381814cuda3std3__419piecewise_constructE - _ZN40_INTERNAL_e5347aaa_4_k_cu_c8b1bc9d_381814cuda3std3__45__cpo3endE)
_ZN40_INTERNAL_e5347aaa_4_k_cu_c8b1bc9d_381814cuda3std3__45__cpo3endE:
	.zero		1
	.type		_ZN40_INTERNAL_e5347aaa_4_k_cu_c8b1bc9d_381814cuda3std3__419piecewise_constructE,@object
	.size		_ZN40_INTERNAL_e5347aaa_4_k_cu_c8b1bc9d_381814cuda3std3__419piecewise_constructE,(_ZN40_INTERNAL_e5347aaa_4_k_cu_c8b1bc9d_381814cuda3std3__45__cpo4cendE - _ZN40_INTERNAL_e5347aaa_4_k_cu_c8b1bc9d_381814cuda3std3__419piecewise_constructE)
_ZN40_INTERNAL_e5347aaa_4_k_cu_c8b1bc9d_381814cuda3std3__419piecewise_constructE:
	.zero		1
	.type		_ZN40_INTERNAL_e5347aaa_4_k_cu_c8b1bc9d_381814cuda3std3__45__cpo4cendE,@object
	.size		_ZN40_INTERNAL_e5347aaa_4_k_cu_c8b1bc9d_381814cuda3std3__45__cpo4cendE,(_ZN40_INTERNAL_e5347aaa_4_k_cu_c8b1bc9d_381814cuda3std6ranges3__45__cpo4swapE - _ZN40_INTERNAL_e5347aaa_4_k_cu_c8b1bc9d_381814cuda3std3__45__cpo4cendE)
_ZN40_INTERNAL_e5347aaa_4_k_cu_c8b1bc9d_381814cuda3std3__45__cpo4cendE:
	.zero		1
	.type		_ZN40_INTERNAL_e5347aaa_4_k_cu_c8b1bc9d_381814cuda3std6ranges3__45__cpo4swapE,@object
	.size		_ZN40_INTERNAL_e5347aaa_4_k_cu_c8b1bc9d_381814cuda3std6ranges3__45__cpo4swapE,(.L_10 - _ZN40_INTERNAL_e5347aaa_4_k_cu_c8b1bc9d_381814cuda3std6ranges3__45__cpo4swapE)
_ZN40_INTERNAL_e5347aaa_4_k_cu_c8b1bc9d_381814cuda3std6ranges3__45__cpo4swapE:
	.zero		1
.L_10:


//--------------------- .nv.constant0._ZN7cutlass13device_kernelINS_4gemm6kernel13GemmUniversalIN4cute5tupleIJiiiiEEENS1_10collective13CollectiveMmaINS1_35MainloopSm100TmaUmmaWarpSpecializedILi12ELi2ELi4ENS5_IJNS4_1CILi1EEESB_SB_EEEEENS5_IJNSA_ILi128EEESE_NSA_ILi64EEEEEENS_12float_e4m3_tENS5_IJlSB_lEEENS_12float_e5m2_tENS5_IJSB_llEEENS4_8TiledMMAINS4_8MMA_AtomIJNS4_10MMA_TraitsINS4_19SM100_MMA_F8F6F4_SSEJSH_SJ_fSE_SE_NS4_17integral_constantINS4_4UMMA5MajorELSR_0EEENSP_ISR_LSR_1EEENSP_INSQ_7ScaleInELSU_0EEESV_EEEEEENS4_6LayoutISC_NS5_IJNSA_ILi0EEESZ_SZ_EEEEENS5_IJNS4_10UnderscoreES12_S12_EEEEENS4_13SM90_TMA_LOADENS4_14ComposedLayoutINS4_7SwizzleILi2ELi4ELi3EEENS4_18smem_ptr_flag_bitsILi8EEENSY_INS5_IJNSA_ILi8EEESF_EEENS5_IJSF_SB_EEEEEEEvNS4_8identityES15_NS16_INS17_ILi3ELi4ELi3EEES1A_NSY_INS5_IJSE_S1B_EEENS5_IJSB_SE_EEEEEEEvS1G_EENS_8epilogue10collective18CollectiveEpilogueINS1N_23Sm100TmaWarpSpecializedILi2ELi2ELi64ELb0ELb0EEEJSG_NS5_IJNSY_ISE_SB_EENSY_ISF_SB_EEEEESH_SI_SH_SI_NS1N_6fusion15FusionCallbacksIS1R_NS1V_17LinearCombinationISH_fSH_fLNS_15FloatRoundStyleE2EEESG_S1U_JEEENS4_5SM1004TMEM4LOAD26SM100_TMEM_LOAD_32dp32b64xES15_S1F_NS4_39AutoVectorizingCopyWithAssumedAlignmentILi128EEENS4_14SM90_TMA_STOREES1F_S26_S26_EEEvvEEEEvNT_6ParamsE --------------------------
	.section	.nv.constant0._ZN7cutlass13device_kernelINS_4gemm6kernel13GemmUniversalIN4cute5tupleIJiiiiEEENS1_10collective13CollectiveMmaINS1_35MainloopSm100TmaUmmaWarpSpecializedILi12ELi2ELi4ENS5_IJNS4_1CILi1EEESB_SB_EEEEENS5_IJNSA_ILi128EEESE_NSA_ILi64EEEEEENS_12float_e4m3_tENS5_IJlSB_lEEENS_12float_e5m2_tENS5_IJSB_llEEENS4_8TiledMMAINS4_8MMA_AtomIJNS4_10MMA_TraitsINS4_19SM100_MMA_F8F6F4_SSEJSH_SJ_fSE_SE_NS4_17integral_constantINS4_4UMMA5MajorELSR_0EEENSP_ISR_LSR_1EEENSP_INSQ_7ScaleInELSU_0EEESV_EEEEEENS4_6LayoutISC_NS5_IJNSA_ILi0EEESZ_SZ_EEEEENS5_IJNS4_10UnderscoreES12_S12_EEEEENS4_13SM90_TMA_LOADENS4_14ComposedLayoutINS4_7SwizzleILi2ELi4ELi3EEENS4_18smem_ptr_flag_bitsILi8EEENSY_INS5_IJNSA_ILi8EEESF_EEENS5_IJSF_SB_EEEEEEEvNS4_8identityES15_NS16_INS17_ILi3ELi4ELi3EEES1A_NSY_INS5_IJSE_S1B_EEENS5_IJSB_SE_EEEEEEEvS1G_EENS_8epilogue10collective18CollectiveEpilogueINS1N_23Sm100TmaWarpSpecializedILi2ELi2ELi64ELb0ELb0EEEJSG_NS5_IJNSY_ISE_SB_EENSY_ISF_SB_EEEEESH_SI_SH_SI_NS1N_6fusion15FusionCallbacksIS1R_NS1V_17LinearCombinationISH_fSH_fLNS_15FloatRoundStyleE2EEESG_S1U_JEEENS4_5SM1004TMEM4LOAD26SM100_TMEM_LOAD_32dp32b64xES15_S1F_NS4_39AutoVectorizingCopyWithAssumedAlignmentILi128EEENS4_14SM90_TMA_STOREES1F_S26_S26_EEEvvEEEEvNT_6ParamsE,"a",@progbits
	.sectionflags	@""
	.align	4
.nv.constant0._ZN7cutlass13device_kernelINS_4gemm6kernel13GemmUniversalIN4cute5tupleIJiiiiEEENS1_10collective13CollectiveMmaINS1_35MainloopSm100TmaUmmaWarpSpecializedILi12ELi2ELi4ENS5_IJNS4_1CILi1EEESB_SB_EEEEENS5_IJNSA_ILi128EEESE_NSA_ILi64EEEEEENS_12float_e4m3_tENS5_IJlSB_lEEENS_12float_e5m2_tENS5_IJSB_llEEENS4_8TiledMMAINS4_8MMA_AtomIJNS4_10MMA_TraitsINS4_19SM100_MMA_F8F6F4_SSEJSH_SJ_fSE_SE_NS4_17integral_constantINS4_4UMMA5MajorELSR_0EEENSP_ISR_LSR_1EEENSP_INSQ_7ScaleInELSU_0EEESV_EEEEEENS4_6LayoutISC_NS5_IJNSA_ILi0EEESZ_SZ_EEEEENS5_IJNS4_10UnderscoreES12_S12_EEEEENS4_13SM90_TMA_LOADENS4_14ComposedLayoutINS4_7SwizzleILi2ELi4ELi3EEENS4_18smem_ptr_flag_bitsILi8EEENSY_INS5_IJNSA_ILi8EEESF_EEENS5_IJSF_SB_EEEEEEEvNS4_8identityES15_NS16_INS17_ILi3ELi4ELi3EEES1A_NSY_INS5_IJSE_S1B_EEENS5_IJSB_SE_EEEEEEEvS1G_EENS_8epilogue10collective18CollectiveEpilogueINS1N_23Sm100TmaWarpSpecializedILi2ELi2ELi64ELb0ELb0EEEJSG_NS5_IJNSY_ISE_SB_EENSY_ISF_SB_EEEEESH_SI_SH_SI_NS1N_6fusion15FusionCallbacksIS1R_NS1V_17LinearCombinationISH_fSH_fLNS_15FloatRoundStyleE2EEESG_S1U_JEEENS4_5SM1004TMEM4LOAD26SM100_TMEM_LOAD_32dp32b64xES15_S1F_NS4_39AutoVectorizingCopyWithAssumedAlignmentILi128EEENS4_14SM90_TMA_STOREES1F_S26_S26_EEEvvEEEEvNT_6ParamsE:
	.zero		2944


//--------------------- SYMBOLS --------------------------

	.type		.nv.reservedSmem.offset0,@object
	.size		.nv.reservedSmem.offset0,0x4
	.type		.nv.reservedSmem.cap,@object
	.size		.nv.reservedSmem.cap,0x4
	.type		__assertfail,@function
